# CuTe-DSL kernel — source=cudnn_frontend_dsl family=gemm_swiglu_bs
# config = {"ab_dtype": "Float8E4M3FN", "sf_vec": 32, "vector_f32": true, "mma_mn": [128, 128], "cluster_mn": [1, 1]}


// ===== COMPILED SASS (sm_100a) =====

	.target	sm_100a

	.elftype	@"ET_EXEC"


//--------------------- .note.nv.tkinfo           --------------------------
	.section	.note.nv.tkinfo,"",@"SHT_NOTE"
	.sectionflags	@"SHF_NOTE_NV_TKINFO"
	.tkinfo
        /*0018*/ 	.word	0x00000081
        /*0030*/ 	.string	""
        /*0030*/ 	.string	"ptxas"
        /*0030*/ 	.string	"Cuda compilation tools, release 12.9, V12.9.83"
        /*0030*/ 	.string	"Build system must define TOOLS_VERSION_EXTENDED"
        /*0030*/ 	.string	"-O 3 -arch sm_100a "



//--------------------- .note.nv.cuver            --------------------------
	.section	.note.nv.cuver,"",@"SHT_NOTE"
	.sectionflags	@"SHF_NOTE_NV_CUVER"
        /*0018*/ 	.short	0x0001
        /*001a*/ 	.short	0x0064
        /*001c*/ 	.short	0x0001
        /*001e*/ 	.short	0x0000
        /*0020*/ 	.short	0x0001
        /*0022*/ 	.short	0x0000


//--------------------- .nv.info                  --------------------------
	.section	.nv.info,"",@"SHT_CUDA_INFO"
	.align	4


	//----- nvinfo : EIATTR_REGCOUNT
	.align		4
        /*0000*/ 	.byte	0x04, 0x2f
        /*0002*/ 	.short	(.L_4 - .L_3)
	.align		4
.L_3:
        /*0004*/ 	.word	index@(kernel_cutlass_kernel_cudnngemm_swigludense_blockscaled_gemm_persistent_swiglu_interleaved_quantSm100BlockScaledPersistentDenseGemmKernel_object_at__TiledMMA_ThrLayoutVMNK11110000_Permuta_0)
        /*0008*/ 	.word	0x00000065


	//----- nvinfo : EIATTR_FRAME_SIZE
	.align		4
.L_4:
        /*000c*/ 	.byte	0x04, 0x11
        /*000e*/ 	.short	(.L_6 - .L_5)
	.align		4
.L_5:
        /*0010*/ 	.word	index@($__internal_2_$__cuda_sm10x_tcgen05_guardrail_trap_unallocated_columns_being_dealloced)
        /*0014*/ 	.word	0x00000000


	//----- nvinfo : EIATTR_FRAME_SIZE
	.align		4
.L_6:
        /*0018*/ 	.byte	0x04, 0x11
        /*001a*/ 	.short	(.L_8 - .L_7)
	.align		4
.L_7:
        /*001c*/ 	.word	index@($__internal_1_$__cuda_sm10x_tcgen05_guardrail_trap_phase_invalid_during_alloc)
        /*0020*/ 	.word	0x00000000


	//----- nvinfo : EIATTR_FRAME_SIZE
	.align		4
.L_8:
        /*0024*/ 	.byte	0x04, 0x11
        /*0026*/ 	.short	(.L_10 - .L_9)
	.align		4
.L_9:
        /*0028*/ 	.word	index@($__internal_0_$__cuda_sm10x_tcgen05_guardrail_trap_col_being_dealloced_not_returned_by_alloc)
        /*002c*/ 	.word	0x00000000


	//----- nvinfo : EIATTR_FRAME_SIZE
	.align		4
.L_10:
        /*0030*/ 	.byte	0x04, 0x11
        /*0032*/ 	.short	(.L_12 - .L_11)
	.align		4
.L_11:
        /*0034*/ 	.word	index@(kernel_cutlass_kernel_cudnngemm_swigludense_blockscaled_gemm_persistent_swiglu_interleaved_quantSm100BlockScaledPersistentDenseGemmKernel_object_at__TiledMMA_ThrLayoutVMNK11110000_Permuta_0)
        /*0038*/ 	.word	0x00000000


	//----- nvinfo : EIATTR_MIN_STACK_SIZE
	.align		4
.L_12:
        /*003c*/ 	.byte	0x04, 0x12
        /*003e*/ 	.short	(.L_14 - .L_13)
	.align		4
.L_13:
        /*0040*/ 	.word	index@(kernel_cutlass_kernel_cudnngemm_swigludense_blockscaled_gemm_persistent_swiglu_interleaved_quantSm100BlockScaledPersistentDenseGemmKernel_object_at__TiledMMA_ThrLayoutVMNK11110000_Permuta_0)
        /*0044*/ 	.word	0x00000000
.L_14:


//--------------------- .nv.info.kernel_cutlass_kernel_cudnngemm_swigludense_blockscaled_gemm_persistent_swiglu_interleaved_quantSm100BlockScaledPersistentDenseGemmKernel_object_at__TiledMMA_ThrLayoutVMNK11110000_Permuta_0 --------------------------
	.section	.nv.info.kernel_cutlass_kernel_cudnngemm_swigludense_blockscaled_gemm_persistent_swiglu_interleaved_quantSm100BlockScaledPersistentDenseGemmKernel_object_at__TiledMMA_ThrLayoutVMNK11110000_Permuta_0,"",@"SHT_CUDA_INFO"
	.sectionflags	@""
	.align	4


	//----- nvinfo : EIATTR_CUDA_API_VERSION
	.align		4
        /*0000*/ 	.byte	0x04, 0x37
        /*0002*/ 	.short	(.L_16 - .L_15)
.L_15:
        /*0004*/ 	.word	0x00000081


	//----- nvinfo : EIATTR_KPARAM_INFO
	.align		4
.L_16:
        /*0008*/ 	.byte	0x04, 0x17
        /*000a*/ 	.short	(.L_18 - .L_17)
.L_17:
        /*000c*/ 	.word	0x00000000
        /*0010*/ 	.short	0x000b
        /*0012*/ 	.short	0x0364
        /*0014*/ 	.byte	0x00, 0xf0, 0x11, 0x00


	//----- nvinfo : EIATTR_KPARAM_INFO
	.align		4
.L_18:
        /*0018*/ 	.byte	0x04, 0x17
        /*001a*/ 	.short	(.L_20 - .L_19)
.L_19:
        /*001c*/ 	.word	0x00000000
        /*0020*/ 	.short	0x000a
        /*0022*/ 	.short	0x0358
        /*0024*/ 	.byte	0x00, 0xf0, 0x31, 0x00


	//----- nvinfo : EIATTR_KPARAM_INFO
	.align		4
.L_20:
        /*0028*/ 	.byte	0x04, 0x17
        /*002a*/ 	.short	(.L_22 - .L_21)
.L_21:
        /*002c*/ 	.word	0x00000000
        /*0030*/ 	.short	0x0009
        /*0032*/ 	.short	0x034c
        /*0034*/ 	.byte	0x00, 0xf0, 0x31, 0x00


	//----- nvinfo : EIATTR_KPARAM_INFO
	.align		4
.L_22:
        /*0038*/ 	.byte	0x04, 0x17
        /*003a*/ 	.short	(.L_24 - .L_23)
.L_23:
        /*003c*/ 	.word	0x00000000
        /*0040*/ 	.short	0x0008
        /*0042*/ 	.short	0x0340
        /*0044*/ 	.byte	0x00, 0xf0, 0x31, 0x00


	//----- nvinfo : EIATTR_KPARAM_INFO
	.align		4
.L_24:
        /*0048*/ 	.byte	0x04, 0x17
        /*004a*/ 	.short	(.L_26 - .L_25)
.L_25:
        /*004c*/ 	.word	0x00000000
        /*0050*/ 	.short	0x0007
        /*0052*/ 	.short	0x02c0
        /*0054*/ 	.byte	0x00, 0xf0, 0x01, 0x02


	//----- nvinfo : EIATTR_KPARAM_INFO
	.align		4
.L_26:
        /*0058*/ 	.byte	0x04, 0x17
        /*005a*/ 	.short	(.L_28 - .L_27)
.L_27:
        /*005c*/ 	.word	0x00000000
        /*0060*/ 	.short	0x0006
        /*0062*/ 	.short	0x0240
        /*0064*/ 	.byte	0x00, 0xf0, 0x01, 0x02


	//----- nvinfo : EIATTR_KPARAM_INFO
	.align		4
.L_28:
        /*0068*/ 	.byte	0x04, 0x17
        /*006a*/ 	.short	(.L_30 - .L_29)
.L_29:
        /*006c*/ 	.word	0x00000000
        /*0070*/ 	.short	0x0005
        /*0072*/ 	.short	0x01c0
        /*0074*/ 	.byte	0x00, 0xf0, 0x01, 0x02


	//----- nvinfo : EIATTR_KPARAM_INFO
	.align		4
.L_30:
        /*0078*/ 	.byte	0x04, 0x17
        /*007a*/ 	.short	(.L_32 - .L_31)
.L_31:
        /*007c*/ 	.word	0x00000000
        /*0080*/ 	.short	0x0004
        /*0082*/ 	.short	0x0140
        /*0084*/ 	.byte	0x00, 0xf0, 0x01, 0x02


	//----- nvinfo : EIATTR_KPARAM_INFO
	.align		4
.L_32:
        /*0088*/ 	.byte	0x04, 0x17
        /*008a*/ 	.short	(.L_34 - .L_33)
.L_33:
        /*008c*/ 	.word	0x00000000
        /*0090*/ 	.short	0x0003
        /*0092*/ 	.short	0x00c0
        /*0094*/ 	.byte	0x00, 0xf0, 0x01, 0x02


	//----- nvinfo : EIATTR_KPARAM_INFO
	.align		4
.L_34:
        /*0098*/ 	.byte	0x04, 0x17
        /*009a*/ 	.short	(.L_36 - .L_35)
.L_35:
        /*009c*/ 	.word	0x00000000
        /*00a0*/ 	.short	0x0002
        /*00a2*/ 	.short	0x0040
        /*00a4*/ 	.byte	0x00, 0xf0, 0x01, 0x02


	//----- nvinfo : EIATTR_KPARAM_INFO
	.align		4
.L_36:
        /*00a8*/ 	.byte	0x04, 0x17
        /*00aa*/ 	.short	(.L_38 - .L_37)
.L_37:
        /*00ac*/ 	.word	0x00000000
        /*00b0*/ 	.short	0x0001
        /*00b2*/ 	.short	0x000c
        /*00b4*/ 	.byte	0x00, 0xf0, 0x31, 0x00


	//----- nvinfo : EIATTR_KPARAM_INFO
	.align		4
.L_38:
        /*00b8*/ 	.byte	0x04, 0x17
        /*00ba*/ 	.short	(.L_40 - .L_39)
.L_39:
        /*00bc*/ 	.word	0x00000000
        /*00c0*/ 	.short	0x0000
        /*00c2*/ 	.short	0x0000
        /*00c4*/ 	.byte	0x00, 0xf0, 0x31, 0x00


	//----- nvinfo : EIATTR_AT_ENTRY_FRAGMENTS
	.align		4
.L_40:
        /*00c8*/ 	.byte	0x04, 0x4f
        /*00ca*/ 	.short	(.L_42 - .L_41)


	//   ....[0]....
.L_41:
        /*00cc*/ 	.word	0x00000004


	//----- nvinfo : EIATTR_RESERVED_SMEM_USED
	.align		4
.L_42:
        /*00d0*/ 	.byte	0x01, 0x41
	.zero		2


	//----- nvinfo : EIATTR_SPARSE_MMA_MASK
	.align		4
        /*00d4*/ 	.byte	0x03, 0x50
        /*00d6*/ 	.short	0x0000


	//----- nvinfo : EIATTR_TCGEN05_1CTA_USED
	.align		4
        /*00d8*/ 	.byte	0x01, 0x51
	.zero		2


	//----- nvinfo : EIATTR_MAXREG_COUNT
	.align		4
        /*00dc*/ 	.byte	0x03, 0x1b
        /*00de*/ 	.short	0x00ff


	//----- nvinfo : EIATTR_NUM_BARRIERS
	.align		4
        /*00e0*/ 	.byte	0x02, 0x4c
        /*00e2*/ 	.byte	0x03
	.zero		1


	//----- nvinfo : EIATTR_INT_WARP_WIDE_INSTR_OFFSETS
	.align		4
        /*00e4*/ 	.byte	0x04, 0x31
        /*00e6*/ 	.short	(.L_44 - .L_43)


	//   ....[0]....
.L_43:
        /*00e8*/ 	.word	0x00003b00


	//   ....[1]....
        /*00ec*/ 	.word	0x00003b30


	//----- nvinfo : EIATTR_COOP_GROUP_MASK_REGIDS
	.align		4
.L_44:
        /*00f0*/ 	.byte	0x04, 0x29
        /*00f2*/ 	.short	(.L_46 - .L_45)


	//   ....[0]....
.L_45:
        /*00f4*/ 	.word	0xffffffff


	//   ....[1]....
        /*00f8*/ 	.word	0xffffffff


	//   ....[2]....
        /*00fc*/ 	.word	0xffffffff


	//   ....[3]....
        /*0100*/ 	.word	0xffffffff


	//----- nvinfo : EIATTR_COOP_GROUP_INSTR_OFFSETS
	.align		4
.L_46:
        /*0104*/ 	.byte	0x04, 0x28
        /*0106*/ 	.short	(.L_48 - .L_47)


	//   ....[0]....
.L_47:
        /*0108*/ 	.word	0x00001890


	//   ....[1]....
        /*010c*/ 	.word	0x00001b50


	//   ....[2]....
        /*0110*/ 	.word	0x00003980


	//   ....[3]....
        /*0114*/ 	.word	0x00003be0


	//----- nvinfo : EIATTR_VRC_CTA_INIT_COUNT
	.align		4
.L_48:
        /*0118*/ 	.byte	0x02, 0x4a
        /*011a*/ 	.byte	0x80
	.zero		1


	//----- nvinfo : EIATTR_MBARRIER_INSTR_OFFSETS
	.align		4
        /*011c*/ 	.byte	0x04, 0x39
        /*011e*/ 	.short	(.L_50 - .L_49)


	//   ....[0]....
.L_49:
        /*0120*/ 	.word	0x00000300
        /*0124*/ 	.word	0x000000ff
        /*0128*/ 	.word	0x00000000
        /*012c*/ 	.short	0x0100
        /*012e*/ 	.byte	0x05
	.zero		1


	//   ....[1]....
        /*0130*/ 	.word	0x00000310
        /*0134*/ 	.word	0x000000ff
        /*0138*/ 	.word	0x00000008
        /*013c*/ 	.short	0x0100
        /*013e*/ 	.byte	0x05
	.zero		1


	//   ....[2]....
        /*0140*/ 	.word	0x00000320
        /*0144*/ 	.word	0x000000ff
        /*0148*/ 	.word	0x00000010
        /*014c*/ 	.short	0x0100
        /*014e*/ 	.byte	0x05
	.zero		1


	//   ....[3]....
        /*0150*/ 	.word	0x00000330
        /*0154*/ 	.word	0x000000ff
        /*0158*/ 	.word	0x00000018
        /*015c*/ 	.short	0x0100
        /*015e*/ 	.byte	0x05
	.zero		1


	//   ....[4]....
        /*0160*/ 	.word	0x00000340
        /*0164*/ 	.word	0x000000ff
        /*0168*/ 	.word	0x00000020
        /*016c*/ 	.short	0x0100
        /*016e*/ 	.byte	0x05
	.zero		1


	//   ....[5]....
        /*0170*/ 	.word	0x00000350
        /*0174*/ 	.word	0x000000ff
        /*0178*/ 	.word	0x00000028
        /*017c*/ 	.short	0x0100
        /*017e*/ 	.byte	0x05
	.zero		1


	//   ....[6]....
        /*0180*/ 	.word	0x00000360
        /*0184*/ 	.word	0x000000ff
        /*0188*/ 	.word	0x00000030
        /*018c*/ 	.short	0x0100
        /*018e*/ 	.byte	0x05
	.zero		1


	//   ....[7]....
        /*0190*/ 	.word	0x00000370
        /*0194*/ 	.word	0x000000ff
        /*0198*/ 	.word	0x00000038
        /*019c*/ 	.short	0x0100
        /*019e*/ 	.byte	0x05
	.zero		1


	//   ....[8]....
        /*01a0*/ 	.word	0x00000380
        /*01a4*/ 	.word	0x000000ff
        /*01a8*/ 	.word	0x00000040
        /*01ac*/ 	.short	0x0100
        /*01ae*/ 	.byte	0x05
	.zero		1


	//   ....[9]....
        /*01b0*/ 	.word	0x00000390
        /*01b4*/ 	.word	0x000000ff
        /*01b8*/ 	.word	0x00000048
        /*01bc*/ 	.short	0x0100
        /*01be*/ 	.byte	0x05
	.zero		1


	//   ....[10]....
        /*01c0*/ 	.word	0x000003a0
        /*01c4*/ 	.word	0x000000ff
        /*01c8*/ 	.word	0x00000050
        /*01cc*/ 	.short	0x0100
        /*01ce*/ 	.byte	0x05
	.zero		1


	//   ....[11]....
        /*01d0*/ 	.word	0x000003b0
        /*01d4*/ 	.word	0x000000ff
        /*01d8*/ 	.word	0x00000058
        /*01dc*/ 	.short	0x0100
        /*01de*/ 	.byte	0x05
	.zero		1


	//   ....[12]....
        /*01e0*/ 	.word	0x00000760
        /*01e4*/ 	.word	0x000000ff
        /*01e8*/ 	.word	0x00000020
        /*01ec*/ 	.short	0x010a
        /*01ee*/ 	.byte	0x05
	.zero		1


	//   ....[13]....
        /*01f0*/ 	.word	0x00000930
        /*01f4*/ 	.word	0x000000ff
        /*01f8*/ 	.word	0x00000020
        /*01fc*/ 	.short	0x010a
        /*01fe*/ 	.byte	0x19
	.zero		1


	//   ....[14]....
        /*0200*/ 	.word	0x00000a80
        /*0204*/ 	.word	0x000000ff
        /*0208*/ 	.word	0x00000020
        /*020c*/ 	.short	0x010a
        /*020e*/ 	.byte	0x1d
	.zero		1


	//   ....[15]....
        /*0210*/ 	.word	0x00000d90
        /*0214*/ 	.word	0x000000ff
        /*0218*/ 	.word	0x00000020
        /*021c*/ 	.short	0x010a
        /*021e*/ 	.byte	0x04
	.zero		1


	//   ....[16]....
        /*0220*/ 	.word	0x000012f0
        /*0224*/ 	.word	0x000000ff
        /*0228*/ 	.word	0x00000000
        /*022c*/ 	.short	0x010a
        /*022e*/ 	.byte	0x11
	.zero		1


	//   ....[17]....
        /*0230*/ 	.word	0x00001310
        /*0234*/ 	.word	0x000000ff
        /*0238*/ 	.word	0x00000050
        /*023c*/ 	.short	0x010a
        /*023e*/ 	.byte	0x12
	.zero		1


	//   ....[18]....
        /*0240*/ 	.word	0x00001530
        /*0244*/ 	.word	0x000000ff
        /*0248*/ 	.word	0x00000000
        /*024c*/ 	.short	0x010a
        /*024e*/ 	.byte	0x11
	.zero		1


	//   ....[19]....
        /*0250*/ 	.word	0x00001670
        /*0254*/ 	.word	0x000000ff
        /*0258*/ 	.word	0x00000000
        /*025c*/ 	.short	0x010a
        /*025e*/ 	.byte	0x11
	.zero		1


	//   ....[20]....
        /*0260*/ 	.word	0x00001830
        /*0264*/ 	.word	0x00000000
        /*0268*/ 	.word	0x00000050
        /*026c*/ 	.short	0x010a
        /*026e*/ 	.byte	0xff
	.zero		1


	//   ....[21]....
        /*0270*/ 	.word	0x00002170
        /*0274*/ 	.word	0x000000ff
        /*0278*/ 	.word	0x00000040
        /*027c*/ 	.short	0x010a
        /*027e*/ 	.byte	0x0a
	.zero		1


	//   ....[22]....
        /*0280*/ 	.word	0x00003710
        /*0284*/ 	.word	0x000000ff
        /*0288*/ 	.word	0x00000050
        /*028c*/ 	.short	0x0101
        /*028e*/ 	.byte	0x0a
	.zero		1


	//   ....[23]....
        /*0290*/ 	.word	0x00003c50
        /*0294*/ 	.word	0x00000000
        /*0298*/ 	.word	0x00000020
        /*029c*/ 	.short	0x010a
        /*029e*/ 	.byte	0xff
	.zero		1


	//   ....[24]....
        /*02a0*/ 	.word	0x00003cd0
        /*02a4*/ 	.word	0x00000000
        /*02a8*/ 	.word	0x00000020
        /*02ac*/ 	.short	0x010a
        /*02ae*/ 	.byte	0xff
	.zero		1


	//   ....[25]....
        /*02b0*/ 	.word	0x00003d50
        /*02b4*/ 	.word	0x00000000
        /*02b8*/ 	.word	0x00000050
        /*02bc*/ 	.short	0x010a
        /*02be*/ 	.byte	0xff
	.zero		1


	//   ....[26]....
        /*02c0*/ 	.word	0x00003dd0
        /*02c4*/ 	.word	0x00000000
        /*02c8*/ 	.word	0x00000000
        /*02cc*/ 	.short	0x010a
        /*02ce*/ 	.byte	0xff
	.zero		1


	//   ....[27]....
        /*02d0*/ 	.word	0x00003e30
        /*02d4*/ 	.word	0x00000000
        /*02d8*/ 	.word	0x00000050
        /*02dc*/ 	.short	0x010a
        /*02de*/ 	.byte	0xff
	.zero		1


	//   ....[28]....
        /*02e0*/ 	.word	0x00003ea0
        /*02e4*/ 	.word	0x00000002
        /*02e8*/ 	.word	0x00000040
        /*02ec*/ 	.short	0x010a
        /*02ee*/ 	.byte	0xff
	.zero		1


	//----- nvinfo : EIATTR_NUM_MBARRIERS
	.align		4
.L_50:
        /*02f0*/ 	.byte	0x03, 0x38
        /*02f2*/ 	.short	0x000c


	//----- nvinfo : EIATTR_EXIT_INSTR_OFFSETS
	.align		4
        /*02f4*/ 	.byte	0x04, 0x1c
        /*02f6*/ 	.short	(.L_52 - .L_51)


	//   ....[0]....
.L_51:
        /*02f8*/ 	.word	0x00001860


	//   ....[1]....
        /*02fc*/ 	.word	0x00003c10


	//----- nvinfo : EIATTR_REQNTID
	.align		4
.L_52:
        /*0300*/ 	.byte	0x04, 0x10
        /*0302*/ 	.short	(.L_54 - .L_53)
.L_53:
        /*0304*/ 	.word	0x000000c0
        /*0308*/ 	.word	0x00000001
        /*030c*/ 	.word	0x00000001


	//----- nvinfo : EIATTR_CRS_STACK_SIZE
	.align		4
.L_54:
        /*0310*/ 	.byte	0x04, 0x1e
        /*0312*/ 	.short	(.L_56 - .L_55)
.L_55:
        /*0314*/ 	.word	0x00000000


	//----- nvinfo : EIATTR_CBANK_PARAM_SIZE
	.align		4
.L_56:
        /*0318*/ 	.byte	0x03, 0x19
        /*031a*/ 	.short	0x0368


	//----- nvinfo : EIATTR_PARAM_CBANK
	.align		4
        /*031c*/ 	.byte	0x04, 0x0a
        /*031e*/ 	.short	(.L_58 - .L_57)
	.align		4
.L_57:
        /*0320*/ 	.word	index@(.nv.constant0.kernel_cutlass_kernel_cudnngemm_swigludense_blockscaled_gemm_persistent_swiglu_interleaved_quantSm100BlockScaledPersistentDenseGemmKernel_object_at__TiledMMA_ThrLayoutVMNK11110000_Permuta_0)
        /*0324*/ 	.short	0x0380
        /*0326*/ 	.short	0x0368


	//----- nvinfo : EIATTR_SW_WAR
	.align		4
.L_58:
        /*0328*/ 	.byte	0x04, 0x36
        /*032a*/ 	.short	(.L_60 - .L_59)
.L_59:
        /*032c*/ 	.word	0x00000008
.L_60:


//--------------------- .nv.compat                --------------------------
	.section	.nv.compat,"",@"SHT_CUDA_COMPAT_INFO"
	.align	4
        /*0000*/ 	.byte	0x02, 0x02, 0x02, 0x00, 0x02, 0x05, 0x05, 0x00, 0x02, 0x03, 0x01, 0x00, 0x02, 0x06, 0x01, 0x00


//--------------------- .nv.callgraph             --------------------------
	.section	.nv.callgraph,"",@"SHT_CUDA_CALLGRAPH"
	.align	4
	.sectionentsize	8
	.align		4
        /*0000*/ 	.word	0x00000000
	.align		4
        /*0004*/ 	.word	0xffffffff
	.align		4
        /*0008*/ 	.word	0x00000000
	.align		4
        /*000c*/ 	.word	0xfffffffe
	.align		4
        /*0010*/ 	.word	0x00000000
	.align		4
        /*0014*/ 	.word	0xfffffffd
	.align		4
        /*0018*/ 	.word	0x00000000
	.align		4
        /*001c*/ 	.word	0xfffffffc


//--------------------- .text.kernel_cutlass_kernel_cudnngemm_swigludense_blockscaled_gemm_persistent_swiglu_interleaved_quantSm100BlockScaledPersistentDenseGemmKernel_object_at__TiledMMA_ThrLayoutVMNK11110000_Permuta_0 --------------------------
	.section	.text.kernel_cutlass_kernel_cudnngemm_swigludense_blockscaled_gemm_persistent_swiglu_interleaved_quantSm100BlockScaledPersistentDenseGemmKernel_object_at__TiledMMA_ThrLayoutVMNK11110000_Permuta_0,"ax",@progbits
	.align	128
        .global         kernel_cutlass_kernel_cudnngemm_swigludense_blockscaled_gemm_persistent_swiglu_interleaved_quantSm100BlockScaledPersistentDenseGemmKernel_object_at__TiledMMA_ThrLayoutVMNK11110000_Permuta_0
        .type           kernel_cutlass_kernel_cudnngemm_swigludense_blockscaled_gemm_persistent_swiglu_interleaved_quantSm100BlockScaledPersistentDenseGemmKernel_object_at__TiledMMA_ThrLayoutVMNK11110000_Permuta_0,@function
        .size           kernel_cutlass_kernel_cudnngemm_swigludense_blockscaled_gemm_persistent_swiglu_interleaved_quantSm100BlockScaledPersistentDenseGemmKernel_object_at__TiledMMA_ThrLayoutVMNK11110000_Permuta_0,(.L_x_45 - kernel_cutlass_kernel_cudnngemm_swigludense_blockscaled_gemm_persistent_swiglu_interleaved_quantSm100BlockScaledPersistentDenseGemmKernel_object_at__TiledMMA_ThrLayoutVMNK11110000_Permuta_0)
        .other          kernel_cutlass_kernel_cudnngemm_swigludense_blockscaled_gemm_persistent_swiglu_interleaved_quantSm100BlockScaledPersistentDenseGemmKernel_object_at__TiledMMA_ThrLayoutVMNK11110000_Permuta_0,@"STO_CUDA_ENTRY STV_DEFAULT"
kernel_cutlass_kernel_cudnngemm_swigludense_blockscaled_gemm_persistent_swiglu_interleaved_quantSm100BlockScaledPersistentDenseGemmKernel_object_at__TiledMMA_ThrLayoutVMNK11110000_Permuta_0:
.text.kernel_cutlass_kernel_cudnngemm_swigludense_blockscaled_gemm_persistent_swiglu_interleaved_quantSm100BlockScaledPersistentDenseGemmKernel_object_at__TiledMMA_ThrLayoutVMNK11110000_Permuta_0:
[----:B------:R-:W1:Y:S01]  /*0000*/  LDC R1, c[0x0][0x37c] ;  /* 0x0000df00ff017b82 */ /* 0x000e620000000800 */
[----:B------:R-:W2:Y:S01]  /*0010*/  S2R R2, SR_TID.X ;  /* 0x0000000000027919 */ /* 0x000ea20000002100 */
[----:B------:R-:W3:Y:S01]  /*0020*/  LDCU.U8 UR5, c[0x0][0x382] ;  /* 0x00007040ff0577ac */ /* 0x000ee20008000000 */
[----:B------:R-:W4:Y:S01]  /*0030*/  LDCU.U8 UR4, c[0x0][0x381] ;  /* 0x00007020ff0477ac */ /* 0x000f220008000000 */
[----:B---3--:R-:W-:Y:S02]  /*0040*/  ULOP3.LUT UR5, UR5, 0x1, URZ, 0xc0, !UPT ;  /* 0x0000000105057892 */ /* 0x008fe4000f8ec0ff */
[----:B----4-:R-:W-:Y:S02]  /*0050*/  ULOP3.LUT UR4, UR4, 0x1, URZ, 0xc0, !UPT ;  /* 0x0000000104047892 */ /* 0x010fe4000f8ec0ff */
[----:B------:R-:W-:Y:S02]  /*0060*/  UISETP.NE.U32.AND UP6, UPT, UR5, 0x1, UPT ;  /* 0x000000010500788c */ /* 0x000fe4000bfc5070 */
[----:B------:R-:W-:Y:S01]  /*0070*/  UISETP.NE.U32.AND UP5, UPT, UR4, 0x1, UPT ;  /* 0x000000010400788c */ /* 0x000fe2000bfa5070 */
[----:B--2---:R-:W-:-:S04]  /*0080*/  SHF.R.U32.HI R7, RZ, 0x5, R2 ;  /* 0x00000005ff077819 */ /* 0x004fc80000011602 */
[----:B------:R-:W-:-:S13]  /*0090*/  ISETP.NE.AND P1, PT, R7, 0x5, PT ;  /* 0x000000050700780c */ /* 0x000fda0003f25270 */
[----:B-1----:R-:W-:Y:S05]  /*00a0*/  @P1 BRA `(.L_x_0) ;  /* 0x0000000000541947 */ /* 0x002fea0003800000 */
[----:B------:R-:W1:Y:S02]  /*00b0*/  LDCU.64 UR4, c[0x0][0x348] ;  /* 0x00006900ff0477ac */ /* 0x000e640008000a00 */
[----:B-1----:R-:W-:Y:S02]  /*00c0*/  UIADD3 UR14, UP0, UPT, UR4, 0x40, URZ ;  /* 0x00000040040e7890 */ /* 0x002fe4000ff1e0ff */
[----:B------:R-:W-:Y:S02]  /*00d0*/  UIADD3 UR12, UP4, UPT, UR4, 0xc0, URZ ;  /* 0x000000c0040c7890 */ /* 0x000fe4000ff9e0ff */
[----:B------:R-:W-:Y:S02]  /*00e0*/  UIADD3 UR10, UP3, UPT, UR4, 0x140, URZ ;  /* 0x00000140040a7890 */ /* 0x000fe4000ff7e0ff */
[----:B------:R-:W-:Y:S02]  /*00f0*/  UIADD3 UR8, UP2, UPT, UR4, 0x1c0, URZ ;  /* 0x000001c004087890 */ /* 0x000fe4000ff5e0ff */
[----:B------:R-:W-:-:S02]  /*0100*/  UIADD3 UR6, UP1, UPT, UR4, 0x240, URZ ;  /* 0x0000024004067890 */ /* 0x000fc4000ff3e0ff */
[----:B------:R-:W-:Y:S02]  /*0110*/  UIADD3.X UR15, UPT, UPT, URZ, UR5, URZ, UP0, !UPT ;  /* 0x00000005ff0f7290 */ /* 0x000fe400087fe4ff */
[----:B------:R-:W-:Y:S02]  /*0120*/  UIADD3 UR4, UP0, UPT, UR4, 0x2c0, URZ ;  /* 0x000002c004047890 */ /* 0x000fe4000ff1e0ff */
[----:B------:R-:W-:Y:S02]  /*0130*/  UIADD3.X UR13, UPT, UPT, URZ, UR5, URZ, UP4, !UPT ;  /* 0x00000005ff0d7290 */ /* 0x000fe4000a7fe4ff */
[----:B------:R-:W-:Y:S02]  /*0140*/  UIADD3.X UR11, UPT, UPT, URZ, UR5, URZ, UP3, !UPT ;  /* 0x00000005ff0b7290 */ /* 0x000fe40009ffe4ff */
[----:B------:R-:W-:Y:S01]  /*0150*/  UIADD3.X UR9, UPT, UPT, URZ, UR5, URZ, UP2, !UPT ;  /* 0x00000005ff097290 */ /* 0x000fe200097fe4ff */
[----:B------:R1:W-:Y:S01]  /*0160*/  UTMACCTL.PF [UR14] ;  /* 0x000000000e0079b9 */ /* 0x0003e20008040000 */
[----:B------:R-:W-:-:S03]  /*0170*/  UIADD3.X UR7, UPT, UPT, URZ, UR5, URZ, UP1, !UPT ;  /* 0x00000005ff077290 */ /* 0x000fc60008ffe4ff */
[----:B------:R1:W-:Y:S01]  /*0180*/  UTMACCTL.PF [UR12] ;  /* 0x000000000c0079b9 */ /* 0x0003e20008040000 */
[----:B------:R-:W-:Y:S01]  /*0190*/  UIADD3.X UR5, UPT, UPT, URZ, UR5, URZ, UP0, !UPT ;  /* 0x00000005ff057290 */ /* 0x000fe200087fe4ff */
[----:B------:R1:W-:Y:S02]  /*01a0*/  UTMACCTL.PF [UR10] ;  /* 0x000000000a0079b9 */ /* 0x0003e40008040000 */
[----:B------:R1:W-:Y:S02]  /*01b0*/  UTMACCTL.PF [UR8] ;  /* 0x00000000080079b9 */ /* 0x0003e40008040000 */
[----:B------:R1:W-:Y:S04]  /*01c0*/  UTMACCTL.PF [UR6] ;  /* 0x00000000060079b9 */ /* 0x0003e80008040000 */
[----:B------:R1:W-:Y:S01]  /*01d0*/  UTMACCTL.PF [UR4] ;  /* 0x00000000040079b9 */ /* 0x0003e20008040000 */
[----:B------:R-:W-:Y:S01]  /*01e0*/  UPLOP3.LUT UP4, UPT, UPT, UPT, UPT, 0x40, 0x4 ;  /* 0x000000000004789c */ /* 0x000fe20003f8e870 */
[----:B-1----:R-:W-:Y:S10]  /*01f0*/  BRA `(.L_x_1) ;  /* 0x0000000000747947 */ /* 0x002ff40003800000 */
.L_x_0:
[----:B------:R-:W-:Y:S01]  /*0200*/  ISETP.NE.AND P0, PT, R7, RZ, PT ;  /* 0x000000ff0700720c */ /* 0x000fe20003f05270 */
[----:B------:R-:W-:-:S12]  /*0210*/  UPLOP3.LUT UP4, UPT, UPT, UPT, UPT, 0x40, 0x4 ;  /* 0x000000000004789c */ /* 0x000fd80003f8e870 */
[----:B------:R-:W-:Y:S05]  /*0220*/  @P0 BRA `(.L_x_1) ;  /* 0x0000000000680947 */ /* 0x000fea0003800000 */
[----:B------:R-:W1:Y:S01]  /*0230*/  S2UR UR5, SR_CgaCtaId ;  /* 0x00000000000579c3 */ /* 0x000e620000008800 */
[----:B------:R-:W-:Y:S01]  /*0240*/  UMOV UR4, 0x400 ;  /* 0x0000040000047882 */ /* 0x000fe20000000000 */
[----:B------:R-:W-:Y:S01]  /*0250*/  UMOV UR6, 0x1 ;  /* 0x0000000100067882 */ /* 0x000fe20000000000 */
[----:B------:R-:W-:Y:S02]  /*0260*/  UPLOP3.LUT UP4, UPT, UPT, UPT, UPT, 0x80, 0x8 ;  /* 0x000000000008789c */ /* 0x000fe40003f8f070 */
[----:B------:R-:W-:-:S04]  /*0270*/  UIADD3 UR6, UPT, UPT, -UR6, 0x100000, URZ ;  /* 0x0010000006067890 */ /* 0x000fc8000fffe1ff */
[----:B------:R-:W-:Y:S02]  /*0280*/  USHF.L.U32 UR7, UR6, 0xb, URZ ;  /* 0x0000000b06077899 */ /* 0x000fe400080006ff */
[----:B------:R-:W-:Y:S02]  /*0290*/  USHF.L.U32 UR6, UR6, 0x1, URZ ;  /* 0x0000000106067899 */ /* 0x000fe400080006ff */
[----:B-1----:R-:W-:-:S03]  /*02a0*/  ULEA UR5, UR5, UR4, 0x18 ;  /* 0x0000000405057291 */ /* 0x002fc6000f8ec0ff */
[----:B------:R-:W-:Y:S02]  /*02b0*/  UMOV UR4, 0x4 ;  /* 0x0000000400047882 */ /* 0x000fe40000000000 */
[----:B------:R-:W-:-:S04]  /*02c0*/  UIADD3 UR8, UPT, UPT, -UR4, 0x100000, URZ ;  /* 0x0010000004087890 */ /* 0x000fc8000fffe1ff */
[----:B------:R-:W-:Y:S02]  /*02d0*/  USHF.L.U32 UR9, UR8, 0xb, URZ ;  /* 0x0000000b08097899 */ /* 0x000fe400080006ff */
[----:B------:R-:W-:Y:S01]  /*02e0*/  USHF.L.U32 UR8, UR8, 0x1, URZ ;  /* 0x0000000108087899 */ /* 0x000fe200080006ff */
[----:B------:R-:W1:Y:S02]  /*02f0*/  FENCE.VIEW.ASYNC.S ;  /* 0x00000000000073c6 */ /* 0x000e640000000000 */
[----:B-1----:R1:W2:Y:S01]  /*0300*/  SYNCS.EXCH.64 URZ, [UR5], UR6 ;  /* 0x0000000605ff75b2 */ /* 0x0022a20008000100 */
[----:B------:R1:W3:Y:S01]  /*0310*/  SYNCS.EXCH.64 URZ, [UR5+0x8], UR6 ;  /* 0x0000080605ff75b2 */ /* 0x0002e20008000100 */
[----:B------:R1:W4:Y:S01]  /*0320*/  SYNCS.EXCH.64 URZ, [UR5+0x10], UR6 ;  /* 0x0000100605ff75b2 */ /* 0x0003220008000100 */
[----:B------:R1:W5:Y:S01]  /*0330*/  SYNCS.EXCH.64 URZ, [UR5+0x18], UR6 ;  /* 0x0000180605ff75b2 */ /* 0x0003620008000100 */
[----:B------:R1:W1:Y:S01]  /*0340*/  SYNCS.EXCH.64 URZ, [UR5+0x20], UR6 ;  /* 0x0000200605ff75b2 */ /* 0x0002620008000100 */
[----:B------:R1:W1:Y:S01]  /*0350*/  SYNCS.EXCH.64 URZ, [UR5+0x28], UR6 ;  /* 0x0000280605ff75b2 */ /* 0x0002620008000100 */
[----:B------:R1:W1:Y:S01]  /*0360*/  SYNCS.EXCH.64 URZ, [UR5+0x30], UR6 ;  /* 0x0000300605ff75b2 */ /* 0x0002620008000100 */
[----:B------:R1:W1:Y:S01]  /*0370*/  SYNCS.EXCH.64 URZ, [UR5+0x38], UR6 ;  /* 0x0000380605ff75b2 */ /* 0x0002620008000100 */
[----:B------:R1:W1:Y:S01]  /*0380*/  SYNCS.EXCH.64 URZ, [UR5+0x40], UR6 ;  /* 0x0000400605ff75b2 */ /* 0x0002620008000100 */
[----:B------:R1:W1:Y:S01]  /*0390*/  SYNCS.EXCH.64 URZ, [UR5+0x48], UR6 ;  /* 0x0000480605ff75b2 */ /* 0x0002620008000100 */
[----:B------:R1:W1:Y:S01]  /*03a0*/  SYNCS.EXCH.64 URZ, [UR5+0x50], UR8 ;  /* 0x0000500805ff75b2 */ /* 0x0002620008000100 */
[----:B------:R1:W1:Y:S01]  /*03b0*/  SYNCS.EXCH.64 URZ, [UR5+0x58], UR8 ;  /* 0x0000580805ff75b2 */ /* 0x0002620008000100 */
[----:B------:R-:W-:Y:S01]  /*03c0*/  NOP ;  /* 0x0000000000007918 */ /* 0x000fe20000000000 */
.L_x_1:
[----:B------:R-:W-:Y:S01]  /*03d0*/  NOP ;  /* 0x0000000000007918 */ /* 0x000fe20000000000 */
[----:B------:R-:W5:Y:S01]  /*03e0*/  LDCU.U8 UR23, c[0x0][0x6c8] ;  /* 0x0000d900ff1777ac */ /* 0x000f620008000000 */
[----:B------:R-:W4:Y:S01]  /*03f0*/  LDCU.U8 UR22, c[0x0][0x6c9] ;  /* 0x0000d920ff1677ac */ /* 0x000f220008000000 */
[----:B------:R-:W3:Y:S01]  /*0400*/  LDCU.U8 UR21, c[0x0][0x6d4] ;  /* 0x0000da80ff1577ac */ /* 0x000ee20008000000 */
[----:B------:R-:W2:Y:S01]  /*0410*/  LDCU.U8 UR15, c[0x0][0x6d5] ;  /* 0x0000daa0ff0f77ac */ /* 0x000ea20008000000 */
[----:B------:R-:W1:Y:S01]  /*0420*/  LDCU.U8 UR14, c[0x0][0x6e0] ;  /* 0x0000dc00ff0e77ac */ /* 0x000e620008000000 */
[----:B------:R-:W1:Y:S02]  /*0430*/  LDCU.U8 UR13, c[0x0][0x6e1] ;  /* 0x0000dc20ff0d77ac */ /* 0x000e640008000000 */
[----:B-12345:R-:W-:Y:S06]  /*0440*/  BAR.SYNC.DEFER_BLOCKING 0x0 ;  /* 0x0000000000007b1d */ /* 0x03efec0000010000 */
[----:B------:R-:W-:Y:S05]  /*0450*/  @P1 BRA `(.L_x_2) ;  /* 0x0000000800601947 */ /* 0x000fea0003800000 */
[----:B------:R-:W1:Y:S01]  /*0460*/  S2UR UR34, SR_CTAID.Z ;  /* 0x00000000002279c3 */ /* 0x000e620000002700 */
[----:B------:R-:W-:Y:S01]  /*0470*/  UMOV UR33, 0x1 ;  /* 0x0000000100217882 */ /* 0x000fe20000000000 */
[----:B------:R-:W-:Y:S01]  /*0480*/  UMOV UR32, URZ ;  /* 0x000000ff00207c82 */ /* 0x000fe20008000000 */
[----:B-1----:R-:W-:-:S09]  /*0490*/  UISETP.GT.U32.AND UP0, UPT, UR34, 0x3ff, UPT ;  /* 0x000003ff2200788c */ /* 0x002fd2000bf04070 */
[----:B------:R-:W-:Y:S05]  /*04a0*/  BRA.U UP0, `(.L_x_3) ;  /* 0x0000000500f07547 */ /* 0x000fea000b800000 */
[----:B------:R-:W1:Y:S01]  /*04b0*/  LDCU.64 UR4, c[0x0][0x6c0] ;  /* 0x0000d800ff0477ac */ /* 0x000e620008000a00 */
[----:B------:R-:W2:Y:S01]  /*04c0*/  S2UR UR30, SR_CgaCtaId ;  /* 0x00000000001e79c3 */ /* 0x000ea20000008800 */
[----:B------:R-:W3:Y:S01]  /*04d0*/  LDCU.64 UR44, c[0x0][0x348] ;  /* 0x00006900ff2c77ac */ /* 0x000ee20008000a00 */
[----:B------:R-:W-:Y:S01]  /*04e0*/  UMOV UR32, URZ ;  /* 0x000000ff00207c82 */ /* 0x000fe20008000000 */
[----:B------:R-:W-:Y:S01]  /*04f0*/  UMOV UR33, 0x1 ;  /* 0x0000000100217882 */ /* 0x000fe20000000000 */
[----:B-1----:R-:W-:-:S04]  /*0500*/  UIMAD.WIDE.U32 UR6, UR34, UR5, URZ ;  /* 0x00000005220672a5 */ /* 0x002fc8000f8e00ff */
[----:B------:R-:W-:-:S04]  /*0510*/  UIADD3 UR5, UPT, UPT, UR34, -UR7, URZ ;  /* 0x8000000722057290 */ /* 0x000fc8000fffe0ff */
[----:B------:R-:W-:-:S03]  /*0520*/  USHF.R.U32.HI UR5, URZ, UR23, UR5 ;  /* 0x00000017ff057299 */ /* 0x000fc60008011605 */
[----:B------:R-:W1:Y:S01]  /*0530*/  LDCU UR6, c[0x0][0x6d0] ;  /* 0x0000da00ff0677ac */ /* 0x000e620008000800 */
[----:B------:R-:W-:-:S04]  /*0540*/  UIADD3 UR5, UPT, UPT, UR7, UR5, URZ ;  /* 0x0000000507057290 */ /* 0x000fc8000fffe0ff */
[----:B------:R-:W-:-:S04]  /*0550*/  USHF.R.U32.HI UR19, URZ, UR22, UR5 ;  /* 0x00000016ff137299 */ /* 0x000fc80008011605 */
[----:B------:R-:W-:-:S04]  /*0560*/  UIADD3 UR19, UPT, UPT, -UR19, URZ, URZ ;  /* 0x000000ff13137290 */ /* 0x000fc8000fffe1ff */
[----:B------:R-:W-:Y:S01]  /*0570*/  UIMAD UR19, UR19, UR4, UR34 ;  /* 0x00000004131372a4 */ /* 0x000fe2000f8e0222 */
[----:B------:R-:W4:Y:S03]  /*0580*/  LDCU.64 UR4, c[0x0][0x6d8] ;  /* 0x0000db00ff0477ac */ /* 0x000f260008000a00 */
[----:B-1----:R-:W-:-:S04]  /*0590*/  UIMAD.WIDE.U32 UR6, UR19, UR6, URZ ;  /* 0x00000006130672a5 */ /* 0x002fc8000f8e00ff */
[----:B------:R-:W-:-:S04]  /*05a0*/  UIADD3 UR11, UPT, UPT, UR19, -UR7, URZ ;  /* 0x80000007130b7290 */ /* 0x000fc8000fffe0ff */
[----:B------:R-:W-:-:S03]  /*05b0*/  USHF.R.U32.HI UR11, URZ, UR21, UR11 ;  /* 0x00000015ff0b7299 */ /* 0x000fc6000801160b */
[----:B------:R-:W1:Y:S01]  /*05c0*/  LDCU UR6, c[0x0][0x374] ;  /* 0x00006e80ff0677ac */ /* 0x000e620008000800 */
[----:B------:R-:W-:Y:S01]  /*05d0*/  UIADD3 UR11, UPT, UPT, UR7, UR11, URZ ;  /* 0x0000000b070b7290 */ /* 0x000fe2000fffe0ff */
[----:B------:R-:W1:Y:S03]  /*05e0*/  LDCU UR7, c[0x0][0x370] ;  /* 0x00006e00ff0777ac */ /* 0x000e660008000800 */
[----:B------:R-:W-:Y:S01]  /*05f0*/  USHF.R.U32.HI UR11, URZ, UR15, UR11 ;  /* 0x0000000fff0b7299 */ /* 0x000fe2000801160b */
[----:B------:R-:W5:Y:S03]  /*0600*/  LDCU UR31, c[0x0][0x378] ;  /* 0x00006f00ff1f77ac */ /* 0x000f660008000800 */
[----:B----4-:R-:W-:Y:S01]  /*0610*/  UIMAD.WIDE.U32 UR8, UR11, UR5, URZ ;  /* 0x000000050b0872a5 */ /* 0x010fe2000f8e00ff */
[----:B------:R-:W4:Y:S03]  /*0620*/  LDCU UR5, c[0x0][0x6cc] ;  /* 0x0000d980ff0577ac */ /* 0x000f260008000800 */
[----:B------:R-:W-:-:S04]  /*0630*/  UIADD3 UR8, UPT, UPT, UR11, -UR9, URZ ;  /* 0x800000090b087290 */ /* 0x000fc8000fffe0ff */
[----:B------:R-:W-:-:S04]  /*0640*/  USHF.R.U32.HI UR8, URZ, UR14, UR8 ;  /* 0x0000000eff087299 */ /* 0x000fc80008011608 */
[----:B------:R-:W-:-:S03]  /*0650*/  UIADD3 UR8, UPT, UPT, UR9, UR8, URZ ;  /* 0x0000000809087290 */ /* 0x000fc6000fffe0ff */
[----:B------:R-:W-:Y:S01]  /*0660*/  UMOV UR9, 0x400 ;  /* 0x0000040000097882 */ /* 0x000fe20000000000 */
[----:B------:R-:W-:Y:S02]  /*0670*/  USHF.R.U32.HI UR8, URZ, UR13, UR8 ;  /* 0x0000000dff087299 */ /* 0x000fe40008011608 */
[----:B--2---:R-:W-:Y:S02]  /*0680*/  ULEA UR30, UR30, UR9, 0x18 ;  /* 0x000000091e1e7291 */ /* 0x004fe4000f8ec0ff */
[----:B-1----:R-:W-:Y:S02]  /*0690*/  UIMAD UR9, UR6, UR7, URZ ;  /* 0x00000007060972a4 */ /* 0x002fe4000f8e02ff */
[----:B------:R-:W-:Y:S02]  /*06a0*/  UIADD3 UR7, UPT, UPT, -UR11, URZ, URZ ;  /* 0x000000ff0b077290 */ /* 0x000fe4000fffe1ff */
[----:B------:R-:W-:Y:S02]  /*06b0*/  UIADD3 UR6, UPT, UPT, -UR8, URZ, URZ ;  /* 0x000000ff08067290 */ /* 0x000fe4000fffe1ff */
[----:B-----5:R-:W-:-:S02]  /*06c0*/  UIMAD UR31, UR9, UR31, URZ ;  /* 0x0000001f091f72a4 */ /* 0x020fc4000f8e02ff */
[----:B----4-:R-:W-:Y:S02]  /*06d0*/  UIMAD UR19, UR7, UR5, UR19 ;  /* 0x00000005071372a4 */ /* 0x010fe4000f8e0213 */
[----:B---3--:R-:W-:-:S12]  /*06e0*/  UIMAD UR11, UR6, UR4, UR11 ;  /* 0x00000004060b72a4 */ /* 0x008fd8000f8e020b */
.L_x_7:
[----:B------:R-:W-:Y:S01]  /*06f0*/  USHF.L.U32 UR4, UR33, 0x1f, URZ ;  /* 0x0000001f21047899 */ /* 0x000fe200080006ff */
[----:B------:R-:W-:Y:S01]  /*0700*/  HFMA2 R3, -RZ, RZ, 0, -6.103515625e-05 ;  /* 0x00008400ff037431 */ /* 0x000fe200000001ff */
[----:B------:R-:W-:Y:S02]  /*0710*/  ULEA UR5, UR32, UR30, 0x3 ;  /* 0x0000001e20057291 */ /* 0x000fe4000f8e18ff */
[----:B------:R-:W-:Y:S02]  /*0720*/  UIADD3 UR42, UP3, UPT, UR44, 0x40, URZ ;  /* 0x000000402c2a7890 */ /* 0x000fe4000ff7e0ff */
[----:B------:R-:W-:Y:S01]  /*0730*/  MOV R0, UR4 ;  /* 0x0000000400007c02 */ /* 0x000fe20008000f00 */
[----:B------:R-:W-:Y:S02]  /*0740*/  UIADD3 UR40, UP2, UPT, UR44, 0xc0, URZ ;  /* 0x000000c02c287890 */ /* 0x000fe4000ff5e0ff */
[----:B------:R-:W-:Y:S02]  /*0750*/  UIADD3 UR38, UP1, UPT, UR44, 0x140, URZ ;  /* 0x000001402c267890 */ /* 0x000fe4000ff3e0ff */
[----:B----4-:R1:W2:Y:S01]  /*0760*/  SYNCS.PHASECHK.TRANS64.TRYWAIT P2, [UR5+0x20], R0 ;  /* 0x00002000ff0075a7 */ /* 0x0102a20008041105 */
[----:B------:R-:W-:-:S02]  /*0770*/  UIADD3 UR36, UP0, UPT, UR44, 0x1c0, URZ ;  /* 0x000001c02c247890 */ /* 0x000fc4000ff1e0ff */
[----:B------:R-:W-:Y:S02]  /*0780*/  USHF.L.U32 UR27, UR19, 0x7, URZ ;  /* 0x00000007131b7899 */ /* 0x000fe400080006ff */
[----:B------:R-:W-:Y:S02]  /*0790*/  USHF.L.U32 UR7, UR11, 0x7, URZ ;  /* 0x000000070b077899 */ /* 0x000fe400080006ff */
[----:B------:R-:W-:Y:S02]  /*07a0*/  UIADD3.X UR43, UPT, UPT, URZ, UR45, URZ, UP3, !UPT ;  /* 0x0000002dff2b7290 */ /* 0x000fe40009ffe4ff */
[----:B------:R-:W-:Y:S02]  /*07b0*/  UIADD3.X UR41, UPT, UPT, URZ, UR45, URZ, UP2, !UPT ;  /* 0x0000002dff297290 */ /* 0x000fe400097fe4ff */
[----:B------:R-:W-:Y:S02]  /*07c0*/  UIADD3.X UR39, UPT, UPT, URZ, UR45, URZ, UP1, !UPT ;  /* 0x0000002dff277290 */ /* 0x000fe40008ffe4ff */
[----:B------:R-:W-:Y:S01]  /*07d0*/  UIADD3.X UR37, UPT, UPT, URZ, UR45, URZ, UP0, !UPT ;  /* 0x0000002dff257290 */ /* 0x000fe200087fe4ff */
[----:B------:R-:W-:Y:S01]  /*07e0*/  UMOV UR20, URZ ;  /* 0x000000ff00147c82 */ /* 0x000fe20008000000 */
[----:B------:R-:W-:Y:S01]  /*07f0*/  UMOV UR18, URZ ;  /* 0x000000ff00127c82 */ /* 0x000fe20008000000 */
[----:B------:R-:W-:-:S09]  /*0800*/  UMOV UR10, URZ ;  /* 0x000000ff000a7c82 */ /* 0x000fd20008000000 */
.L_x_6:
[----:B---3--:R-:W-:Y:S02]  /*0810*/  UIADD3 UR9, UPT, UPT, UR32, 0x1, URZ ;  /* 0x0000000120097890 */ /* 0x008fe4000fffe0ff */
[----:B------:R-:W-:Y:S02]  /*0820*/  ULEA UR25, UR32, UR30, 0x3 ;  /* 0x0000001e20197291 */ /* 0x000fe4000f8e18ff */
[----:B------:R-:W-:Y:S02]  /*0830*/  USHF.L.U32 UR26, UR20, 0x7, URZ ;  /* 0x00000007141a7899 */ /* 0x000fe400080006ff */
[----:B------:R-:W-:Y:S02]  /*0840*/  ULEA UR24, UR32, UR30, 0xe ;  /* 0x0000001e20187291 */ /* 0x000fe4000f8e70ff */
[----:B------:R-:W-:Y:S02]  /*0850*/  ULEA UR4, UR32, UR30, 0xe ;  /* 0x0000001e20047291 */ /* 0x000fe4000f8e70ff */
[----:B------:R-:W-:-:S02]  /*0860*/  UISETP.NE.AND UP1, UPT, UR9, 0x4, UPT ;  /* 0x000000040900788c */ /* 0x000fc4000bf25270 */
[----:B------:R-:W-:Y:S02]  /*0870*/  ULEA UR16, UR32, UR30, 0x9 ;  /* 0x0000001e20107291 */ /* 0x000fe4000f8e48ff */
[----:B------:R-:W-:Y:S02]  /*0880*/  ULEA UR8, UR32, UR30, 0x9 ;  /* 0x0000001e20087291 */ /* 0x000fe4000f8e48ff */
[----:B------:R-:W-:Y:S02]  /*0890*/  UIADD3 UR24, UPT, UPT, UR24, 0x14400, URZ ;  /* 0x0001440018187890 */ /* 0x000fe4000fffe0ff */
[----:B------:R-:W-:Y:S02]  /*08a0*/  UIADD3 UR4, UPT, UPT, UR4, 0x24400, URZ ;  /* 0x0002440004047890 */ /* 0x000fe4000fffe0ff */
[----:B------:R-:W-:Y:S02]  /*08b0*/  USEL UR28, URZ, 0x1, UP1 ;  /* 0x00000001ff1c7887 */ /* 0x000fe40008800000 */
[----:B------:R-:W-:Y:S01]  /*08c0*/  UISETP.GT.U32.AND UP0, UPT, UR20, 0x1e, UPT ;  /* 0x0000001e1400788c */ /* 0x000fe2000bf04070 */
[----:B------:R-:W-:Y:S01]  /*08d0*/  UMOV UR12, UR20 ;  /* 0x00000014000c7c82 */ /* 0x000fe20008000000 */
[----:B------:R-:W-:Y:S01]  /*08e0*/  UMOV UR5, UR25 ;  /* 0x0000001900057c82 */ /* 0x000fe20008000000 */
[----:B------:R-:W-:Y:S01]  /*08f0*/  UMOV UR6, UR26 ;  /* 0x0000001a00067c82 */ /* 0x000fe20008000000 */
[----:B--2-4-:R-:W-:Y:S07]  /*0900*/  @P2 BRA `(.L_x_4) ;  /* 0x0000000000102947 */ /* 0x014fee0003800000 */
[----:B------:R-:W-:-:S06]  /*0910*/  USHF.L.U32 UR17, UR33, 0x1f, URZ ;  /* 0x0000001f21117899 */ /* 0x000fcc00080006ff */
[----:B-1----:R-:W-:-:S04]  /*0920*/  MOV R0, UR17 ;  /* 0x0000001100007c02 */ /* 0x002fc80008000f00 */
[----:B------:R-:W1:Y:S02]  /*0930*/  SYNCS.PHASECHK.TRANS64.TRYWAIT P0, [UR25+0x20], R0 ;  /* 0x00002000ff0075a7 */ /* 0x000e640008001119 */
[----:B-1----:R-:W-:Y:S05]  /*0940*/  @!P0 BRA `(.L_x_5) ;  /* 0x0000003000b48947 */ /* 0x002fea0003800000 */
.L_x_4:
[----:B------:R-:W-:Y:S02]  /*0950*/  ELECT P1, URZ, PT ;  /* 0x0000000000ff782f */ /* 0x000fe40003820000 */
[----:B------:R-:W-:Y:S01]  /*0960*/  PLOP3.LUT P0, PT, PT, PT, UP0, 0x80, 0x8 ;  /* 0x000000000008781c */ /* 0x000fe20003f0f008 */
[----:B------:R-:W-:Y:S01]  /*0970*/  ULOP3.LUT UR33, UR33, UR28, URZ, 0x3c, !UPT ;  /* 0x0000001c21217292 */ /* 0x000fe2000f8e3cff */
[----:B------:R-:W-:Y:S01]  /*0980*/  PLOP3.LUT P2, PT, PT, PT, PT, 0x80, 0x8 ;  /* 0x000000000008781c */ /* 0x000fe20003f4f070 */
[----:B------:R-:W-:Y:S02]  /*0990*/  USEL UR32, UR9, URZ, UP1 ;  /* 0x000000ff09207287 */ /* 0x000fe40008800000 */
[----:B------:R-:W-:Y:S02]  /*09a0*/  UIADD3 UR16, UPT, UPT, UR16, 0x34400, URZ ;  /* 0x0003440010107890 */ /* 0x000fe4000fffe0ff */
[----:B------:R-:W-:Y:S02]  /*09b0*/  UIADD3 UR8, UPT, UPT, UR8, 0x34c00, URZ ;  /* 0x00034c0008087890 */ /* 0x000fe4000fffe0ff */
[----:B------:R-:W-:-:S02]  /*09c0*/  @!UP0 USHF.L.U32 UR28, UR33, 0x1f, URZ ;  /* 0x0000001f211c8899 */ /* 0x000fc400080006ff */
[----:B------:R-:W-:Y:S01]  /*09d0*/  @!UP0 ULEA UR29, UR32, UR30, 0x3 ;  /* 0x0000001e201d8291 */ /* 0x000fe2000f8e18ff */
[----:B------:R3:W-:Y:S01]  /*09e0*/  @P1 SYNCS.ARRIVE.TRANS64 RZ, [UR25], R3 ;  /* 0x00000003ffff19a7 */ /* 0x0007e20008000019 */
[----:B------:R-:W-:Y:S01]  /*09f0*/  UMOV UR17, UR25 ;  /* 0x0000001900117c82 */ /* 0x000fe20008000000 */
[----:B------:R-:W-:Y:S01]  /*0a00*/  UTMALDG.2D [UR24], [UR42], desc[URZ] ;  /* 0x0000ff182a0075b4 */ /* 0x000fe20008009000 */
[----:B-1----:R-:W-:Y:S01]  /*0a10*/  IMAD.U32 R0, RZ, RZ, UR28 ;  /* 0x0000001cff007e24 */ /* 0x002fe2000f8e00ff */
[----:B------:R-:W-:Y:S01]  /*0a20*/  UMOV UR9, UR25 ;  /* 0x0000001900097c82 */ /* 0x000fe20008000000 */
[----:B------:R-:W-:-:S04]  /*0a30*/  UIADD3 UR28, UPT, UPT, UR20, 0x1, URZ ;  /* 0x00000001141c7890 */ /* 0x000fc8000fffe0ff */
[----:B------:R-:W-:Y:S01]  /*0a40*/  UISETP.NE.AND UP0, UPT, UR28, 0x20, UPT ;  /* 0x000000201c00788c */ /* 0x000fe2000bf05270 */
[----:B------:R-:W-:Y:S01]  /*0a50*/  UTMALDG.2D [UR4], [UR40], desc[URZ] ;  /* 0x0000ff04280075b4 */ /* 0x000fe20008009000 */
[----:B------:R1:W-:Y:S01]  /*0a60*/  UTMALDG.3D [UR16], [UR38], desc[URZ] ;  /* 0x0000ff10260075b4 */ /* 0x0003e20008011000 */
[----:B------:R3:W-:Y:S01]  /*0a70*/  UTMALDG.3D [UR8], [UR36], desc[URZ] ;  /* 0x0000ff08240075b4 */ /* 0x0007e20008011000 */
[----:B------:R3:W4:Y:S01]  /*0a80*/  @!P0 SYNCS.PHASECHK.TRANS64.TRYWAIT P2, [UR29+0x20], R0 ;  /* 0x00002000ff0085a7 */ /* 0x000722000804111d */
[----:B-1----:R-:W-:-:S04]  /*0a90*/  UMOV UR20, UR28 ;  /* 0x0000001c00147c82 */ /* 0x002fc80008000000 */
[----:B------:R-:W-:Y:S05]  /*0aa0*/  BRA.U UP0, `(.L_x_6) ;  /* 0xfffffffd00587547 */ /* 0x000fea000b83ffff */
[----:B------:R-:W1:Y:S01]  /*0ab0*/  LDCU.64 UR4, c[0x0][0x6c0] ;  /* 0x0000d800ff0477ac */ /* 0x000e620008000a00 */
[----:B------:R-:W-:-:S04]  /*0ac0*/  UIADD3 UR34, UPT, UPT, UR31, UR34, URZ ;  /* 0x000000221f227290 */ /* 0x000fc8000fffe0ff */
[----:B------:R-:W-:Y:S02]  /*0ad0*/  UISETP.GE.AND UP0, UPT, UR34, 0x400, UPT ;  /* 0x000004002200788c */ /* 0x000fe4000bf06270 */
[----:B-1----:R-:W-:Y:S01]  /*0ae0*/  UIMAD.WIDE.U32 UR6, UR34, UR5, URZ ;  /* 0x00000005220672a5 */ /* 0x002fe2000f8e00ff */
[----:B------:R-:W1:Y:S03]  /*0af0*/  LDCU UR5, c[0x0][0x6d0] ;  /* 0x0000da00ff0577ac */ /* 0x000e660008000800 */
[----:B------:R-:W-:-:S04]  /*0b00*/  UIADD3 UR6, UPT, UPT, UR34, -UR7, URZ ;  /* 0x8000000722067290 */ /* 0x000fc8000fffe0ff */
[----:B------:R-:W-:-:S04]  /*0b10*/  USHF.R.U32.HI UR6, URZ, UR23, UR6 ;  /* 0x00000017ff067299 */ /* 0x000fc80008011606 */
[----:B------:R-:W-:-:S04]  /*0b20*/  UIADD3 UR6, UPT, UPT, UR7, UR6, URZ ;  /* 0x0000000607067290 */ /* 0x000fc8000fffe0ff */
[----:B------:R-:W-:-:S04]  /*0b30*/  USHF.R.U32.HI UR19, URZ, UR22, UR6 ;  /* 0x00000016ff137299 */ /* 0x000fc80008011606 */
[----:B------:R-:W-:-:S04]  /*0b40*/  UIADD3 UR19, UPT, UPT, -UR19, URZ, URZ ;  /* 0x000000ff13137290 */ /* 0x000fc8000fffe1ff */
[----:B------:R-:W-:-:S04]  /*0b50*/  UIMAD UR19, UR4, UR19, UR34 ;  /* 0x00000013041372a4 */ /* 0x000fc8000f8e0222 */
[----:B-1----:R-:W-:Y:S01]  /*0b60*/  UIMAD.WIDE.U32 UR6, UR19, UR5, URZ ;  /* 0x00000005130672a5 */ /* 0x002fe2000f8e00ff */
[----:B------:R-:W1:Y:S03]  /*0b70*/  LDCU.64 UR4, c[0x0][0x6d8] ;  /* 0x0000db00ff0477ac */ /* 0x000e660008000a00 */
[----:B------:R-:W-:-:S04]  /*0b80*/  UIADD3 UR6, UPT, UPT, UR19, -UR7, URZ ;  /* 0x8000000713067290 */ /* 0x000fc8000fffe0ff */
[----:B------:R-:W-:-:S04]  /*0b90*/  USHF.R.U32.HI UR6, URZ, UR21, UR6 ;  /* 0x00000015ff067299 */ /* 0x000fc80008011606 */
[----:B------:R-:W-:-:S04]  /*0ba0*/  UIADD3 UR6, UPT, UPT, UR7, UR6, URZ ;  /* 0x0000000607067290 */ /* 0x000fc8000fffe0ff */
[----:B---3--:R-:W-:-:S04]  /*0bb0*/  USHF.R.U32.HI UR11, URZ, UR15, UR6 ;  /* 0x0000000fff0b7299 */ /* 0x008fc80008011606 */
[----:B-1----:R-:W-:-:S04]  /*0bc0*/  UIMAD.WIDE.U32 UR6, UR11, UR5, URZ ;  /* 0x000000050b0672a5 */ /* 0x002fc8000f8e00ff */
[----:B------:R-:W-:-:S04]  /*0bd0*/  UIADD3 UR5, UPT, UPT, UR11, -UR7, URZ ;  /* 0x800000070b057290 */ /* 0x000fc8000fffe0ff */
[----:B------:R-:W-:-:S03]  /*0be0*/  USHF.R.U32.HI UR5, URZ, UR14, UR5 ;  /* 0x0000000eff057299 */ /* 0x000fc60008011605 */
[----:B------:R-:W1:Y:S01]  /*0bf0*/  LDCU UR6, c[0x0][0x6cc] ;  /* 0x0000d980ff0677ac */ /* 0x000e620008000800 */
[----:B------:R-:W-:Y:S02]  /*0c00*/  UIADD3 UR5, UPT, UPT, UR7, UR5, URZ ;  /* 0x0000000507057290 */ /* 0x000fe4000fffe0ff */
[----:B------:R-:W-:Y:S02]  /*0c10*/  UIADD3 UR7, UPT, UPT, -UR11, URZ, URZ ;  /* 0x000000ff0b077290 */ /* 0x000fe4000fffe1ff */
[----:B------:R-:W-:-:S04]  /*0c20*/  USHF.R.U32.HI UR5, URZ, UR13, UR5 ;  /* 0x0000000dff057299 */ /* 0x000fc80008011605 */
[----:B------:R-:W-:-:S04]  /*0c30*/  UIADD3 UR5, UPT, UPT, -UR5, URZ, URZ ;  /* 0x000000ff05057290 */ /* 0x000fc8000fffe1ff */
[----:B------:R-:W-:Y:S02]  /*0c40*/  UIMAD UR11, UR4, UR5, UR11 ;  /* 0x00000005040b72a4 */ /* 0x000fe4000f8e020b */
[----:B-1----:R-:W-:Y:S01]  /*0c50*/  UIMAD UR19, UR6, UR7, UR19 ;  /* 0x00000007061372a4 */ /* 0x002fe2000f8e0213 */
[----:B------:R-:W-:Y:S11]  /*0c60*/  BRA.U !UP0, `(.L_x_7) ;  /* 0xfffffff908a07547 */ /* 0x000ff6000b83ffff */
.L_x_3:
[----:B------:R-:W-:Y:S01]  /*0c70*/  UISETP.NE.AND UP0, UPT, UR32, 0x3, UPT ;  /* 0x000000032000788c */ /* 0x000fe2000bf05270 */
[----:B------:R-:W1:Y:S01]  /*0c80*/  S2UR UR4, SR_CgaCtaId ;  /* 0x00000000000479c3 */ /* 0x000e620000008800 */
[----:B------:R-:W-:Y:S01]  /*0c90*/  UIADD3 UR7, UPT, UPT, UR32, 0x2, URZ ;  /* 0x0000000220077890 */ /* 0x000fe2000fffe0ff */
[----:B------:R-:W-:-:S03]  /*0ca0*/  UMOV UR5, 0x400 ;  /* 0x0000040000057882 */ /* 0x000fc60000000000 */
[----:B------:R-:W-:-:S04]  /*0cb0*/  USEL UR7, UR7, 0x1, UP0 ;  /* 0x0000000107077887 */ /* 0x000fc80008000000 */
[----:B------:R-:W-:Y:S02]  /*0cc0*/  UISETP.NE.AND UP0, UPT, UR7, 0x4, UPT ;  /* 0x000000040700788c */ /* 0x000fe4000bf05270 */
[----:B------:R-:W-:Y:S02]  /*0cd0*/  UIADD3 UR7, UPT, UPT, UR7, 0x1, URZ ;  /* 0x0000000107077890 */ /* 0x000fe4000fffe0ff */
[----:B------:R-:W-:Y:S02]  /*0ce0*/  UISETP.EQ.XOR UP1, UPT, UR32, 0x3, !UP0 ;  /* 0x000000032000788c */ /* 0x000fe4000c722a70 */
[----:B------:R-:W-:-:S04]  /*0cf0*/  USEL UR7, UR7, 0x1, UP0 ;  /* 0x0000000107077887 */ /* 0x000fc80008000000 */
[----:B------:R-:W-:Y:S02]  /*0d00*/  UISETP.EQ.XOR UP1, UPT, UR7, 0x4, UP1 ;  /* 0x000000040700788c */ /* 0x000fe40008f22a70 */
[----:B------:R-:W-:Y:S02]  /*0d10*/  UISETP.NE.AND UP0, UPT, UR7, 0x4, UPT ;  /* 0x000000040700788c */ /* 0x000fe4000bf05270 */
[----:B------:R-:W-:Y:S02]  /*0d20*/  USEL UR6, URZ, 0x1, !UP1 ;  /* 0x00000001ff067887 */ /* 0x000fe4000c800000 */
[----:B-1----:R-:W-:Y:S02]  /*0d30*/  ULEA UR4, UR4, UR5, 0x18 ;  /* 0x0000000504047291 */ /* 0x002fe4000f8ec0ff */
[----:B------:R-:W-:Y:S02]  /*0d40*/  ULOP3.LUT UR6, UR33, UR6, URZ, 0x3c, !UPT ;  /* 0x0000000621067292 */ /* 0x000fe4000f8e3cff */
[----:B------:R-:W-:-:S02]  /*0d50*/  USEL UR7, UR7, URZ, UP0 ;  /* 0x000000ff07077287 */ /* 0x000fc40008000000 */
[----:B------:R-:W-:Y:S02]  /*0d60*/  USHF.L.U32 UR6, UR6, 0x1f, URZ ;  /* 0x0000001f06067899 */ /* 0x000fe400080006ff */
[----:B------:R-:W-:-:S04]  /*0d70*/  ULEA UR4, UR7, UR4, 0x3 ;  /* 0x0000000407047291 */ /* 0x000fc8000f8e18ff */
[----:B------:R-:W-:-:S05]  /*0d80*/  MOV R0, UR6 ;  /* 0x0000000600007c02 */ /* 0x000fca0008000f00 */
[----:B------:R-:W1:Y:S02]  /*0d90*/  SYNCS.PHASECHK.TRANS64.TRYWAIT P0, [UR4+0x20], R0 ;  /* 0x00002000ff0075a7 */ /* 0x000e640008001104 */
[----:B-1----:R-:W-:Y:S05]  /*0da0*/  @!P0 BRA `(.L_x_8) ;  /* 0x0000002c00bc8947 */ /* 0x002fea0003800000 */
.L_x_35:
[----:B------:R-:W-:-:S13]  /*0db0*/  ELECT P0, URZ, PT ;  /* 0x0000000000ff782f */ /* 0x000fda0003800000 */
[----:B-1----:R-:W-:-:S04]  /*0dc0*/  @P0 MOV R0, 0x8400 ;  /* 0x0000840000000802 */ /* 0x002fc80000000f00 */
[----:B------:R1:W-:Y:S03]  /*0dd0*/  @P0 SYNCS.ARRIVE.TRANS64 RZ, [UR4], R0 ;  /* 0x00000000ffff09a7 */ /* 0x0003e60008000004 */
.L_x_2:
[----:B------:R-:W-:-:S13]  /*0de0*/  ISETP.NE.AND P0, PT, R7, 0x4, PT ;  /* 0x000000040700780c */ /* 0x000fda0003f05270 */
[----:B------:R-:W-:Y:S05]  /*0df0*/  @P0 BRA `(.L_x_9) ;  /* 0x0000000800940947 */ /* 0x000fea0003800000 */
[----:B------:R-:W2:Y:S08]  /*0e00*/  S2UR UR28, SR_CTAID.Z ;  /* 0x00000000001c79c3 */ /* 0x000eb00000002700 */
[----:B------:R-:W-:Y:S01]  /*0e10*/  BAR.SYNC.DEFER_BLOCKING 0x2, 0xa0 ;  /* 0x0082800000007b1d */ /* 0x000fe20000010000 */
[----:B------:R-:W-:Y:S01]  /*0e20*/  HFMA2 R6, -RZ, RZ, 0, 5.9604644775390625e-08 ;  /* 0x00000001ff067431 */ /* 0x000fe200000001ff */
[----:B------:R-:W-:-:S04]  /*0e30*/  MOV R5, 0x1 ;  /* 0x0000000100057802 */ /* 0x000fc80000000f00 */
[----:B------:R-:W-:Y:S02]  /*0e40*/  UMOV UR4, 0x400 ;  /* 0x0000040000047882 */ /* 0x000fe40000000000 */
[----:B------:R-:W3:Y:S01]  /*0e50*/  S2UR UR12, SR_CgaCtaId ;  /* 0x00000000000c79c3 */ /* 0x000ee20000008800 */
[----:B--2---:R-:W-:Y:S02]  /*0e60*/  UISETP.GT.U32.AND UP0, UPT, UR28, 0x3ff, UPT ;  /* 0x000003ff1c00788c */ /* 0x004fe4000bf04070 */
[----:B---3--:R-:W-:-:S07]  /*0e70*/  ULEA UR12, UR12, UR4, 0x18 ;  /* 0x000000040c0c7291 */ /* 0x008fce000f8ec0ff */
[----:B------:R-:W-:Y:S05]  /*0e80*/  BRA.U UP0, `(.L_x_10) ;  /* 0x0000000900387547 */ /* 0x000fea000b800000 */
[----:B-1----:R-:W1:Y:S01]  /*0e90*/  LDS R0, [UR12+0x68] ;  /* 0x0000680cff007984 */ /* 0x002e620008000800 */
[----:B------:R-:W2:Y:S01]  /*0ea0*/  LDCU UR5, c[0x0][0x374] ;  /* 0x00006e80ff0577ac */ /* 0x000ea20008000800 */
[----:B------:R-:W-:Y:S01]  /*0eb0*/  MOV R5, 0x1 ;  /* 0x0000000100057802 */ /* 0x000fe20000000f00 */
[----:B------:R-:W2:Y:S01]  /*0ec0*/  LDCU UR16, c[0x0][0x370] ;  /* 0x00006e00ff1077ac */ /* 0x000ea20008000800 */
[----:B------:R-:W3:Y:S01]  /*0ed0*/  LDCU UR37, c[0x0][0x378] ;  /* 0x00006f00ff2577ac */ /* 0x000ee20008000800 */
[----:B------:R-:W-:Y:S01]  /*0ee0*/  UMOV UR40, 0x8a02000 ;  /* 0x08a0200000287882 */ /* 0x000fe20000000000 */
[----:B------:R-:W-:Y:S02]  /*0ef0*/  USEL UR4, URZ, 0x4000, UP6 ;  /* 0x00004000ff047887 */ /* 0x000fe4000b000000 */
[----:B------:R-:W-:Y:S02]  /*0f00*/  USEL UR40, UR40, 0x8a00000, !UP5 ;  /* 0x08a0000028287887 */ /* 0x000fe4000e800000 */
[----:B------:R-:W-:-:S02]  /*0f10*/  UIADD3 UR20, UPT, UPT, UR12, 0x34c00, URZ ;  /* 0x00034c000c147890 */ /* 0x000fc4000fffe0ff */
[----:B------:R-:W-:Y:S02]  /*0f20*/  UIADD3 UR40, UPT, UPT, UR4, UR40, URZ ;  /* 0x0000002804287290 */ /* 0x000fe4000fffe0ff */
[----:B------:R-:W-:Y:S02]  /*0f30*/  UIADD3 UR24, UPT, UPT, UR12, 0x34400, URZ ;  /* 0x000344000c187890 */ /* 0x000fe4000fffe0ff */
[----:B--2---:R-:W-:Y:S02]  /*0f40*/  UIMAD UR16, UR5, UR16, URZ ;  /* 0x00000010051072a4 */ /* 0x004fe4000f8e02ff */
[----:B------:R-:W-:Y:S02]  /*0f50*/  UIADD3 UR25, UPT, UPT, UR12, 0x14400, URZ ;  /* 0x000144000c197890 */ /* 0x000fe4000fffe0ff */
[----:B---3--:R-:W-:Y:S02]  /*0f60*/  UIMAD UR37, UR16, UR37, URZ ;  /* 0x00000025102572a4 */ /* 0x008fe4000f8e02ff */
[----:B------:R-:W-:-:S02]  /*0f70*/  UIADD3 UR26, UPT, UPT, UR12, 0x24400, URZ ;  /* 0x000244000c1a7890 */ /* 0x000fc4000fffe0ff */
[----:B------:R-:W-:Y:S02]  /*0f80*/  USHF.R.U32.HI UR20, URZ, 0x4, UR20 ;  /* 0x00000004ff147899 */ /* 0x000fe40008011614 */
[----:B------:R-:W-:Y:S02]  /*0f90*/  USHF.R.U32.HI UR24, URZ, 0x4, UR24 ;  /* 0x00000004ff187899 */ /* 0x000fe40008011618 */
[----:B------:R-:W-:Y:S02]  /*0fa0*/  USHF.R.U32.HI UR25, URZ, 0x4, UR25 ;  /* 0x00000004ff197899 */ /* 0x000fe40008011619 */
[----:B------:R-:W-:Y:S01]  /*0fb0*/  USHF.R.U32.HI UR26, URZ, 0x4, UR26 ;  /* 0x00000004ff1a7899 */ /* 0x000fe2000801161a */
[----:B-1----:R-:W-:Y:S01]  /*0fc0*/  R2UR UR38, R0 ;  /* 0x00000000002672ca */ /* 0x002fe200000e0000 */
[----:B------:R-:W-:Y:S02]  /*0fd0*/  ULOP3.LUT UR20, UR20, 0x3fc0, URZ, 0xc0, !UPT ;  /* 0x00003fc014147892 */ /* 0x000fe4000f8ec0ff */
[----:B------:R-:W-:-:S02]  /*0fe0*/  ULOP3.LUT UR24, UR24, 0x3fc0, URZ, 0xc0, !UPT ;  /* 0x00003fc018187892 */ /* 0x000fc4000f8ec0ff */
[----:B------:R-:W-:Y:S02]  /*0ff0*/  ULOP3.LUT UR25, UR25, 0x3fc0, URZ, 0xc0, !UPT ;  /* 0x00003fc019197892 */ /* 0x000fe4000f8ec0ff */
[----:B------:R-:W-:Y:S02]  /*1000*/  ULOP3.LUT UR26, UR26, 0x3fc0, URZ, 0xc0, !UPT ;  /* 0x00003fc01a1a7892 */ /* 0x000fe4000f8ec0ff */
[----:B------:R-:W-:Y:S02]  /*1010*/  ULOP3.LUT UR20, UR20, 0x10000, URZ, 0xfc, !UPT ;  /* 0x0001000014147892 */ /* 0x000fe4000f8efcff */
[----:B------:R-:W-:Y:S02]  /*1020*/  ULOP3.LUT UR24, UR24, 0x10000, URZ, 0xfc, !UPT ;  /* 0x0001000018187892 */ /* 0x000fe4000f8efcff */
[----:B------:R-:W-:Y:S02]  /*1030*/  UIADD3 UR10, UPT, UPT, UR38, 0x100, URZ ;  /* 0x00000100260a7890 */ /* 0x000fe4000fffe0ff */
[----:B------:R-:W-:-:S02]  /*1040*/  UIADD3 UR8, UPT, UPT, UR38, 0x40000100, URZ ;  /* 0x4000010026087890 */ /* 0x000fc4000fffe0ff */
[----:B------:R-:W-:Y:S02]  /*1050*/  UIADD3 UR6, UPT, UPT, UR38, -0x7fffff00, URZ ;  /* 0x8000010026067890 */ /* 0x000fe4000fffe0ff */
[----:B------:R-:W-:Y:S02]  /*1060*/  UIADD3 UR4, UPT, UPT, UR38, -0x3fffff00, URZ ;  /* 0xc000010026047890 */ /* 0x000fe4000fffe0ff */
[----:B------:R-:W-:Y:S02]  /*1070*/  UIADD3 UR11, UPT, UPT, UR38, 0x104, URZ ;  /* 0x00000104260b7890 */ /* 0x000fe4000fffe0ff */
[----:B------:R-:W-:Y:S02]  /*1080*/  UIADD3 UR9, UPT, UPT, UR38, 0x40000104, URZ ;  /* 0x4000010426097890 */ /* 0x000fe4000fffe0ff */
[----:B------:R-:W-:Y:S02]  /*1090*/  UIADD3 UR7, UPT, UPT, UR38, -0x7ffffefc, URZ ;  /* 0x8000010426077890 */ /* 0x000fe4000fffe0ff */
[----:B------:R-:W-:-:S02]  /*10a0*/  USHF.R.U32.HI UR19, URZ, 0x1, UR10 ;  /* 0x00000001ff137899 */ /* 0x000fc4000801160a */
[----:B------:R-:W-:Y:S02]  /*10b0*/  USHF.R.U32.HI UR18, URZ, 0x1, UR8 ;  /* 0x00000001ff127899 */ /* 0x000fe40008011608 */
[----:B------:R-:W-:Y:S02]  /*10c0*/  USHF.R.U32.HI UR17, URZ, 0x1, UR6 ;  /* 0x00000001ff117899 */ /* 0x000fe40008011606 */
[----:B------:R-:W-:Y:S02]  /*10d0*/  UIADD3 UR5, UPT, UPT, UR38, -0x3ffffefc, URZ ;  /* 0xc000010426057890 */ /* 0x000fe4000fffe0ff */
[----:B------:R-:W-:Y:S02]  /*10e0*/  USHF.R.U32.HI UR16, URZ, 0x1, UR4 ;  /* 0x00000001ff107899 */ /* 0x000fe40008011604 */
[----:B------:R-:W-:Y:S02]  /*10f0*/  USHF.R.U32.HI UR52, URZ, 0x1a, UR11 ;  /* 0x0000001aff347899 */ /* 0x000fe4000801160b */
[----:B------:R-:W-:-:S02]  /*1100*/  USHF.R.U32.HI UR46, URZ, 0x1a, UR9 ;  /* 0x0000001aff2e7899 */ /* 0x000fc40008011609 */
[----:B------:R-:W-:Y:S02]  /*1110*/  USHF.R.U32.HI UR42, URZ, 0x1a, UR7 ;  /* 0x0000001aff2a7899 */ /* 0x000fe40008011607 */
[----:B------:R-:W-:Y:S02]  /*1120*/  ULOP3.LUT UR19, UR19, 0x60000000, URZ, 0xc0, !UPT ;  /* 0x6000000013137892 */ /* 0x000fe4000f8ec0ff */
[----:B------:R-:W-:Y:S02]  /*1130*/  ULOP3.LUT UR18, UR18, 0x60000000, URZ, 0xc0, !UPT ;  /* 0x6000000012127892 */ /* 0x000fe4000f8ec0ff */
[----:B------:R-:W-:Y:S02]  /*1140*/  ULOP3.LUT UR17, UR17, 0x60000000, URZ, 0xc0, !UPT ;  /* 0x6000000011117892 */ /* 0x000fe4000f8ec0ff */
[----:B------:R-:W-:Y:S02]  /*1150*/  USHF.R.U32.HI UR41, URZ, 0x1a, UR5 ;  /* 0x0000001aff297899 */ /* 0x000fe40008011605 */
[----:B------:R-:W-:-:S02]  /*1160*/  ULOP3.LUT UR16, UR16, 0x60000000, URZ, 0xc0, !UPT ;  /* 0x6000000010107892 */ /* 0x000fc4000f8ec0ff */
[----:B------:R-:W-:Y:S02]  /*1170*/  ULOP3.LUT UR52, UR19, 0x30, UR52, 0xf8, !UPT ;  /* 0x0000003013347892 */ /* 0x000fe4000f8ef834 */
[----:B------:R-:W-:Y:S02]  /*1180*/  ULOP3.LUT UR46, UR18, 0x30, UR46, 0xf8, !UPT ;  /* 0x00000030122e7892 */ /* 0x000fe4000f8ef82e */
[----:B------:R-:W-:Y:S02]  /*1190*/  ULOP3.LUT UR42, UR17, 0x30, UR42, 0xf8, !UPT ;  /* 0x00000030112a7892 */ /* 0x000fe4000f8ef82a */
[----:B------:R-:W-:Y:S02]  /*11a0*/  ULOP3.LUT UR41, UR16, 0x30, UR41, 0xf8, !UPT ;  /* 0x0000003010297892 */ /* 0x000fe4000f8ef829 */
[----:B------:R-:W-:Y:S02]  /*11b0*/  ULOP3.LUT UR53, UR52, UR40, URZ, 0xfc, !UPT ;  /* 0x0000002834357292 */ /* 0x000fe4000f8efcff */
[----:B------:R-:W-:-:S02]  /*11c0*/  ULOP3.LUT UR47, UR46, UR40, URZ, 0xfc, !UPT ;  /* 0x000000282e2f7292 */ /* 0x000fc4000f8efcff */
[----:B------:R-:W-:Y:S02]  /*11d0*/  ULOP3.LUT UR43, UR42, UR40, URZ, 0xfc, !UPT ;  /* 0x000000282a2b7292 */ /* 0x000fe4000f8efcff */
[----:B------:R-:W-:Y:S02]  /*11e0*/  ULOP3.LUT UR41, UR41, UR40, URZ, 0xfc, !UPT ;  /* 0x0000002829297292 */ /* 0x000fe4000f8efcff */
[----:B------:R-:W-:Y:S02]  /*11f0*/  ULOP3.LUT UR25, UR25, 0x10000, URZ, 0xfc, !UPT ;  /* 0x0001000019197892 */ /* 0x000fe4000f8efcff */
[----:B------:R-:W-:Y:S01]  /*1200*/  ULOP3.LUT UR26, UR26, 0x10000, URZ, 0xfc, !UPT ;  /* 0x000100001a1a7892 */ /* 0x000fe2000f8efcff */
[----:B------:R-:W-:Y:S01]  /*1210*/  UMOV UR36, URZ ;  /* 0x000000ff00247c82 */ /* 0x000fe20008000000 */
[----:B------:R-:W-:Y:S01]  /*1220*/  UMOV UR35, URZ ;  /* 0x000000ff00237c82 */ /* 0x000fe20008000000 */
[----:B------:R-:W-:Y:S01]  /*1230*/  UMOV UR33, URZ ;  /* 0x000000ff00217c82 */ /* 0x000fe20008000000 */
[----:B------:R-:W-:Y:S01]  /*1240*/  UMOV UR52, URZ ;  /* 0x000000ff00347c82 */ /* 0x000fe20008000000 */
[----:B------:R-:W-:Y:S01]  /*1250*/  UMOV UR46, URZ ;  /* 0x000000ff002e7c82 */ /* 0x000fe20008000000 */
[----:B------:R-:W-:Y:S01]  /*1260*/  UMOV UR42, URZ ;  /* 0x000000ff002a7c82 */ /* 0x000fe20008000000 */
[----:B------:R-:W-:-:S05]  /*1270*/  UMOV UR40, URZ ;  /* 0x000000ff00287c82 */ /* 0x000fca0008000000 */
.L_x_15:
[----:B------:R-:W-:Y:S01]  /*1280*/  USHF.L.U32 UR16, UR35, 0x1f, URZ ;  /* 0x0000001f23107899 */ /* 0x000fe200080006ff */
[----:B------:R-:W-:Y:S01]  /*1290*/  SHF.L.U32 R3, R5, 0x1f, RZ ;  /* 0x0000001f05037819 */ /* 0x000fe200000006ff */
[----:B------:R-:W-:Y:S02]  /*12a0*/  ULEA UR17, UR33, UR12, 0x3 ;  /* 0x0000000c21117291 */ /* 0x000fe4000f8e18ff */
[----:B-1----:R-:W-:Y:S02]  /*12b0*/  ULEA UR18, UR36, UR12, 0x3 ;  /* 0x0000000c24127291 */ /* 0x002fe4000f8e18ff */
[----:B--2---:R-:W-:Y:S01]  /*12c0*/  MOV R0, UR16 ;  /* 0x0000001000007c02 */ /* 0x004fe20008000f00 */
[----:B------:R-:W-:Y:S02]  /*12d0*/  ULEA UR19, UR36, UR38, 0x7 ;  /* 0x0000002624137291 */ /* 0x000fe4000f8e38ff */
[----:B------:R-:W-:Y:S02]  /*12e0*/  UIADD3 UR28, UPT, UPT, UR37, UR28, URZ ;  /* 0x0000001c251c7290 */ /* 0x000fe4000fffe0ff */
[----:B---3--:R1:W2:Y:S01]  /*12f0*/  SYNCS.PHASECHK.TRANS64.TRYWAIT P1, [UR17], R0 ;  /* 0x00000000ff0075a7 */ /* 0x0082a20008021111 */
[----:B------:R-:W-:Y:S01]  /*1300*/  UPLOP3.LUT UP2, UPT, UPT, UPT, UPT, 0x40, 0x4 ;  /* 0x000000000004789c */ /* 0x000fe20003f4e870 */
[----:B------:R-:W3:Y:S02]  /*1310*/  SYNCS.PHASECHK.TRANS64.TRYWAIT P0, [UR18+0x50], R3 ;  /* 0x00005003ff0075a7 */ /* 0x000ee40008001112 */
[----:B-123--:R-:W-:Y:S08]  /*1320*/  @!P0 BRA `(.L_x_11) ;  /* 0x00000028007c8947 */ /* 0x00eff00003800000 */
.L_x_37:
[----:B------:R-:W-:-:S05]  /*1330*/  UMOV UR31, URZ ;  /* 0x000000ff001f7c82 */ /* 0x000fca0008000000 */
.L_x_14:
[----:B------:R-:W-:Y:S02]  /*1340*/  USHF.L.U32 UR34, UR33, 0xa, URZ ;  /* 0x0000000a21227899 */ /* 0x000fe400080006ff */
[----:B------:R-:W-:Y:S02]  /*1350*/  UIADD3 UR27, UPT, UPT, UR33, 0x1, URZ ;  /* 0x00000001211b7890 */ /* 0x000fe4000fffe0ff */
[----:B------:R-:W-:Y:S02]  /*1360*/  UISETP.GT.U32.AND UP0, UPT, UR31, 0x1e, UPT ;  /* 0x0000001e1f00788c */ /* 0x000fe4000bf04070 */
[----:B--2---:R-:W-:Y:S02]  /*1370*/  USHF.L.U32 UR58, UR33, 0x5, URZ ;  /* 0x00000005213a7899 */ /* 0x004fe400080006ff */
[----:B------:R-:W-:Y:S02]  /*1380*/  UIADD3 UR16, UPT, UPT, UR34, 0x6, URZ ;  /* 0x0000000622107890 */ /* 0x000fe4000fffe0ff */
[----:B------:R-:W-:Y:S01]  /*1390*/  ULEA UR17, UR33, UR12, 0x3 ;  /* 0x0000000c21117291 */ /* 0x000fe2000f8e18ff */
[----:B------:R-:W-:Y:S01]  /*13a0*/  PLOP3.LUT P0, PT, PT, PT, UP0, 0x80, 0x8 ;  /* 0x000000000008781c */ /* 0x000fe20003f0f008 */
[----:B------:R-:W-:Y:S02]  /*13b0*/  UISETP.NE.AND UP1, UPT, UR27, 0x4, UPT ;  /* 0x000000041b00788c */ /* 0x000fe4000bf25270 */
[----:B------:R-:W-:Y:S02]  /*13c0*/  UIADD3 UR60, UPT, UPT, UR58, UR24, URZ ;  /* 0x000000183a3c7290 */ /* 0x000fe4000fffe0ff */
[----:B------:R-:W-:Y:S02]  /*13d0*/  UIADD3 UR56, UPT, UPT, UR34, UR26, URZ ;  /* 0x0000001a22387290 */ /* 0x000fe4000fffe0ff */
[----:B------:R-:W-:Y:S02]  /*13e0*/  UIADD3 UR54, UPT, UPT, UR34, UR25, URZ ;  /* 0x0000001922367290 */ /* 0x000fe4000fffe0ff */
[----:B------:R-:W-:Y:S02]  /*13f0*/  UIADD3 UR50, UPT, UPT, UR26, 0x2, UR34 ;  /* 0x000000021a327890 */ /* 0x000fe4000fffe022 */
[----:B------:R-:W-:Y:S02]  /*1400*/  UIADD3 UR48, UPT, UPT, UR25, 0x2, UR34 ;  /* 0x0000000219307890 */ /* 0x000fe4000fffe022 */
[----:B------:R-:W-:Y:S02]  /*1410*/  UIADD3 UR44, UPT, UPT, UR26, 0x4, UR34 ;  /* 0x000000041a2c7890 */ /* 0x000fe4000fffe022 */
[----:B------:R-:W-:Y:S02]  /*1420*/  UIADD3 UR32, UPT, UPT, UR16, UR26, URZ ;  /* 0x0000001a10207290 */ /* 0x000fe4000fffe0ff */
[----:B------:R-:W-:Y:S02]  /*1430*/  UIADD3 UR58, UPT, UPT, UR58, UR20, URZ ;  /* 0x000000143a3a7290 */ /* 0x000fe4000fffe0ff */
[----:B------:R-:W-:Y:S02]  /*1440*/  UIADD3 UR34, UPT, UPT, UR25, 0x4, UR34 ;  /* 0x0000000419227890 */ /* 0x000fe4000fffe022 */
[----:B------:R-:W-:Y:S02]  /*1450*/  UIADD3 UR30, UPT, UPT, UR17, 0x20, URZ ;  /* 0x00000020111e7890 */ /* 0x000fe4000fffe0ff */
[----:B------:R-:W-:Y:S02]  /*1460*/  USEL UR29, URZ, 0x1, UP1 ;  /* 0x00000001ff1d7887 */ /* 0x000fe40008800000 */
[----:B------:R-:W-:Y:S02]  /*1470*/  UIADD3 UR16, UPT, UPT, UR16, UR25, URZ ;  /* 0x0000001910107290 */ /* 0x000fe4000fffe0ff */
[----:B------:R-:W-:Y:S01]  /*1480*/  USEL UR33, UR27, URZ, UP1 ;  /* 0x000000ff1b217287 */ /* 0x000fe20008800000 */
[----:B------:R-:W-:Y:S01]  /*1490*/  UMOV UR61, 0x4008 ;  /* 0x00004008003d7882 */ /* 0x000fe20000000000 */
[----:B------:R-:W-:Y:S01]  /*14a0*/  UMOV UR59, 0x4008 ;  /* 0x00004008003b7882 */ /* 0x000fe20000000000 */
[----:B------:R-:W-:Y:S01]  /*14b0*/  UMOV UR57, 0x40004040 ;  /* 0x4000404000397882 */ /* 0x000fe20000000000 */
[----:B------:R-:W-:Y:S01]  /*14c0*/  UMOV UR55, 0x40004040 ;  /* 0x4000404000377882 */ /* 0x000fe20000000000 */
[----:B------:R-:W-:Y:S01]  /*14d0*/  UMOV UR51, 0x40004040 ;  /* 0x4000404000337882 */ /* 0x000fe20000000000 */
[----:B------:R-:W-:Y:S01]  /*14e0*/  UMOV UR49, 0x40004040 ;  /* 0x4000404000317882 */ /* 0x000fe20000000000 */
[----:B------:R-:W-:Y:S01]  /*14f0*/  UMOV UR45, 0x40004040 ;  /* 0x40004040002d7882 */ /* 0x000fe20000000000 */
[----:B---3--:R-:W-:Y:S05]  /*1500*/  @P1 BRA `(.L_x_12) ;  /* 0x0000000000101947 */ /* 0x008fea0003800000 */
[----:B------:R-:W-:Y:S06]  /*1510*/  USHF.L.U32 UR27, UR35, 0x1f, URZ ;  /* 0x0000001f231b7899 */ /* 0x000fec00080006ff */
[----:B-1----:R-:W-:Y:S04]  /*1520*/  MOV R0, UR27 ;  /* 0x0000001b00007c02 */ /* 0x002fe80008000f00 */
[----:B------:R-:W1:Y:S02]  /*1530*/  SYNCS.PHASECHK.TRANS64.TRYWAIT P1, [UR17], R0 ;  /* 0x00000000ff0075a7 */ /* 0x000e640008021111 */
[----:B-1----:R-:W-:Y:S05]  /*1540*/  @!P1 BRA `(.L_x_13) ;  /* 0x0000002800149947 */ /* 0x002fea0003800000 */
.L_x_12:
[----:B------:R-:W-:Y:S01]  /*1550*/  ULOP3.LUT UR35, UR35, UR29, URZ, 0x3c, !UPT ;  /* 0x0000001d23237292 */ /* 0x000fe2000f8e3cff */
[----:B------:R-:W-:Y:S01]  /*1560*/  PLOP3.LUT P1, PT, PT, PT, PT, 0x80, 0x8 ;  /* 0x000000000008781c */ /* 0x000fe20003f2f070 */
[----:B------:R-:W-:Y:S01]  /*1570*/  @!UP0 ULEA UR17, UR33, UR12, 0x3 ;  /* 0x0000000c21118291 */ /* 0x000fe2000f8e18ff */
[----:B------:R2:W-:Y:S01]  /*1580*/  UTCCP.T.S.4x32dp128bit tmem[UR38+0x100], gdesc[UR60] ;  /* 0x0001003c260079e7 */ /* 0x0005e20009100000 */
[----:B------:R-:W-:Y:S01]  /*1590*/  UMOV UR66, UR16 ;  /* 0x0000001000427c82 */ /* 0x000fe20008000000 */
[----:B------:R-:W-:Y:S01]  /*15a0*/  @!UP0 USHF.L.U32 UR16, UR35, 0x1f, URZ ;  /* 0x0000001f23108899 */ /* 0x000fe200080006ff */
[----:B------:R2:W-:Y:S01]  /*15b0*/  UTCCP.T.S.4x32dp128bit tmem[UR38+0x104], gdesc[UR58] ;  /* 0x0001043a260079e7 */ /* 0x0005e20009100000 */
[----:B------:R2:W-:Y:S01]  /*15c0*/  UTCQMMA gdesc[UR54], gdesc[UR56], tmem[UR19], tmem[UR52], idesc[UR53], tmem[UR10], UP2 ;  /* 0x000a343836007dea */ /* 0x0005e20009000313 */
[----:B------:R-:W-:Y:S01]  /*15d0*/  UMOV UR62, UR34 ;  /* 0x00000022003e7c82 */ /* 0x000fe20008000000 */
[----:B------:R-:W-:Y:S01]  /*15e0*/  UMOV UR63, 0x40004040 ;  /* 0x40004040003f7882 */ /* 0x000fe20000000000 */
[----:B------:R2:W-:Y:S01]  /*15f0*/  UTCQMMA gdesc[UR48], gdesc[UR50], tmem[UR19], tmem[UR46], idesc[UR47], tmem[UR8], UPT ;  /* 0x00082e3230007dea */ /* 0x0005e2000b800313 */
[----:B-1----:R-:W-:Y:S01]  /*1600*/  MOV R0, UR16 ;  /* 0x0000001000007c02 */ /* 0x002fe20008000f00 */
[----:B------:R-:W-:Y:S01]  /*1610*/  UMOV UR64, UR32 ;  /* 0x0000002000407c82 */ /* 0x000fe20008000000 */
[----:B------:R-:W-:Y:S01]  /*1620*/  UMOV UR65, 0x40004040 ;  /* 0x4000404000417882 */ /* 0x000fe20000000000 */
[----:B------:R-:W-:Y:S01]  /*1630*/  UMOV UR67, 0x40004040 ;  /* 0x4000404000437882 */ /* 0x000fe20000000000 */
[----:B------:R2:W-:Y:S01]  /*1640*/  UTCQMMA gdesc[UR62], gdesc[UR44], tmem[UR19], tmem[UR42], idesc[UR43], tmem[UR6], UPT ;  /* 0x00062a2c3e007dea */ /* 0x0005e2000b800313 */
[----:B------:R2:W-:Y:S01]  /*1650*/  UTCQMMA gdesc[UR66], gdesc[UR64], tmem[UR19], tmem[UR40], idesc[UR41], tmem[UR4], UPT ;  /* 0x0004284042007dea */ /* 0x0005e2000b800313 */
[----:B------:R2:W-:Y:S01]  /*1660*/  UTCBAR [UR30], URZ ;  /* 0x000000ff1e0073e9 */ /* 0x0005e200080000ff */
[----:B------:R2:W3:Y:S01]  /*1670*/  @!P0 SYNCS.PHASECHK.TRANS64.TRYWAIT P1, [UR17], R0 ;  /* 0x00000000ff0085a7 */ /* 0x0004e20008021111 */
[----:B------:R-:W-:Y:S02]  /*1680*/  UIADD3 UR31, UPT, UPT, UR31, 0x1, URZ ;  /* 0x000000011f1f7890 */ /* 0x000fe4000fffe0ff */
[----:B------:R-:W-:Y:S02]  /*1690*/  UPLOP3.LUT UP2, UPT, UPT, UPT, UPT, 0x80, 0x8 ;  /* 0x000000000008789c */ /* 0x000fe40003f4f070 */
[----:B------:R-:W-:Y:S09]  /*16a0*/  UISETP.NE.AND UP0, UPT, UR31, 0x20, UPT ;  /* 0x000000201f00788c */ /* 0x000ff2000bf05270 */
[----:B------:R-:W-:Y:S05]  /*16b0*/  BRA.U UP0, `(.L_x_14) ;  /* 0xfffffffd00207547 */ /* 0x000fea000b83ffff */
[----:B------:R-:W-:Y:S02]  /*16c0*/  UIADD3 UR18, UPT, UPT, UR18, 0x40, URZ ;  /* 0x0000004012127890 */ /* 0x000fe4000fffe0ff */
[----:B------:R-:W-:-:S04]  /*16d0*/  UIADD3 UR36, UPT, UPT, UR36, 0x1, URZ ;  /* 0x0000000124247890 */ /* 0x000fc8000fffe0ff */
[----:B------:R-:W-:-:S03]  /*16e0*/  UISETP.NE.AND UP0, UPT, UR36, 0x2, UPT ;  /* 0x000000022400788c */ /* 0x000fc6000bf05270 */
[----:B------:R1:W-:Y:S01]  /*16f0*/  UTCBAR [UR18], URZ ;  /* 0x000000ff120073e9 */ /* 0x0003e200080000ff */
[----:B------:R-:W-:Y:S02]  /*1700*/  USEL UR36, UR36, URZ, UP0 ;  /* 0x000000ff24247287 */ /* 0x000fe40008000000 */
[----:B------:R-:W-:Y:S02]  /*1710*/  USEL UR16, URZ, 0x1, UP0 ;  /* 0x00000001ff107887 */ /* 0x000fe40008000000 */
[----:B------:R-:W-:-:S04]  /*1720*/  UISETP.GE.AND UP0, UPT, UR28, 0x400, UPT ;  /* 0x000004001c00788c */ /* 0x000fc8000bf06270 */
[----:B------:R-:W-:-:S05]  /*1730*/  LOP3.LUT R5, R5, UR16, RZ, 0x3c, !PT ;  /* 0x0000001005057c12 */ /* 0x000fca000f8e3cff */
[----:B------:R-:W-:Y:S05]  /*1740*/  BRA.U !UP0, `(.L_x_15) ;  /* 0xfffffff908cc7547 */ /* 0x000fea000b83ffff */
[----:B------:R-:W-:-:S06]  /*1750*/  UIADD3 UR36, UPT, UPT, UR36, 0x1, URZ ;  /* 0x0000000124247890 */ /* 0x000fcc000fffe0ff */
[----:B------:R-:W-:Y:S02]  /*1760*/  MOV R6, UR36 ;  /* 0x0000002400067c02 */ /* 0x000fe40008000f00 */
.L_x_10:
[----:B------:R-:W5:Y:S02]  /*1770*/  S2R R3, SR_CgaCtaId ;  /* 0x0000000000037919 */ /* 0x000f640000008800 */
[----:B-12--5:R-:W-:-:S04]  /*1780*/  LOP3.LUT R0, R3, 0x1, RZ, 0xc0, !PT ;  /* 0x0000000103007812 */ /* 0x026fc800078ec0ff */
[----:B------:R-:W-:-:S13]  /*1790*/  ISETP.NE.U32.AND P0, PT, R0, 0x1, PT ;  /* 0x000000010000780c */ /* 0x000fda0003f05070 */
[----:B------:R-:W-:Y:S05]  /*17a0*/  @!P0 BRA `(.L_x_9) ;  /* 0x0000000000288947 */ /* 0x000fea0003800000 */
[C---:B------:R-:W-:Y:S02]  /*17b0*/  ISETP.NE.AND P0, PT, R6.reuse, 0x2, PT ;  /* 0x000000020600780c */ /* 0x040fe40003f05270 */
[----:B------:R-:W-:Y:S02]  /*17c0*/  MOV R0, 0x400 ;  /* 0x0000040000007802 */ /* 0x000fe40000000f00 */
[----:B------:R-:W-:Y:S02]  /*17d0*/  SEL R4, RZ, 0x1, P0 ;  /* 0x00000001ff047807 */ /* 0x000fe40000000000 */
[----:B------:R-:W-:Y:S02]  /*17e0*/  LEA R0, R3, R0, 0x18 ;  /* 0x0000000003007211 */ /* 0x000fe400078ec0ff */
[----:B------:R-:W-:Y:S02]  /*17f0*/  SEL R3, R6, RZ, P0 ;  /* 0x000000ff06037207 */ /* 0x000fe40000000000 */
[----:B------:R-:W-:-:S03]  /*1800*/  LOP3.LUT R4, R5, R4, RZ, 0x3c, !PT ;  /* 0x0000000405047212 */ /* 0x000fc600078e3cff */
[----:B------:R-:W-:Y:S02]  /*1810*/  IMAD R0, R3, 0x8, R0 ;  /* 0x0000000803007824 */ /* 0x000fe400078e0200 */
[----:B------:R-:W-:-:S04]  /*1820*/  IMAD.U32 R4, R4, -0x80000000, RZ ;  /* 0x8000000004047824 */ /* 0x000fc800078e00ff */
[----:B------:R-:W1:Y:S02]  /*1830*/  SYNCS.PHASECHK.TRANS64.TRYWAIT P0, [R0+URZ+0x50], R4 ;  /* 0x00005004000075a7 */ /* 0x000e6400080011ff */
[----:B-1----:R-:W-:Y:S05]  /*1840*/  @!P0 BRA `(.L_x_16) ;  /* 0x0000002400748947 */ /* 0x002fea0003800000 */
.L_x_9:
[----:B------:R-:W-:-:S13]  /*1850*/  ISETP.GT.AND P0, PT, R7, 0x3, PT ;  /* 0x000000030700780c */ /* 0x000fda0003f04270 */
[----:B------:R-:W-:Y:S05]  /*1860*/  @P0 EXIT ;  /* 0x000000000000094d */ /* 0x000fea0003800000 */
[----:B------:R-:W-:Y:S05]  /*1870*/  BRA.U !UP4, `(.L_x_17) ;  /* 0x000000010cb87547 */ /* 0x000fea000b800000 */
[----:B------:R-:W2:Y:S01]  /*1880*/  S2UR UR6, SR_CgaCtaId ;  /* 0x00000000000679c3 */ /* 0x000ea20000008800 */
[----:B------:R-:W-:Y:S01]  /*1890*/  NOP ;  /* 0x0000000000007918 */ /* 0x000fe20000000000 */
[----:B------:R-:W-:Y:S01]  /*18a0*/  UMOV UR4, 0x40 ;  /* 0x0000004000047882 */ /* 0x000fe20000000000 */
[----:B------:R-:W-:Y:S01]  /*18b0*/  UMOV UR5, 0x400 ;  /* 0x0000040000057882 */ /* 0x000fe20000000000 */
[----:B--2---:R-:W-:Y:S02]  /*18c0*/  ULEA UR4, UR6, UR4, 0x18 ;  /* 0x0000000406047291 */ /* 0x004fe4000f8ec0ff */
[----:B------:R-:W-:-:S07]  /*18d0*/  ULEA UR5, UR6, UR5, 0x18 ;  /* 0x0000000506057291 */ /* 0x000fce000f8ec0ff */
[----:B-1----:R-:W1:Y:S02]  /*18e0*/  LDS.U8 R0, [UR4] ;  /* 0x00000004ff007984 */ /* 0x002e640008000000 */
[----:B-1----:R-:W-:-:S13]  /*18f0*/  ISETP.NE.AND P0, PT, R0, RZ, PT ;  /* 0x000000ff0000720c */ /* 0x002fda0003f05270 */
[----:B------:R-:W-:Y:S05]  /*1900*/  @P0 BRA `(.L_x_18) ;  /* 0x00000000007c0947 */ /* 0x000fea0003800000 */
[----:B------:R-:W-:-:S13]  /*1910*/  ELECT P0, URZ, PT ;  /* 0x0000000000ff782f */ /* 0x000fda0003800000 */
[----:B------:R-:W-:Y:S05]  /*1920*/  @!P0 BRA `(.L_x_19) ;  /* 0x0000000000848947 */ /* 0x000fea0003800000 */
[----:B------:R-:W-:Y:S01]  /*1930*/  UMOV UR4, 0x10 ;  /* 0x0000001000047882 */ /* 0x000fe20000000000 */
[----:B------:R-:W-:-:S04]  /*1940*/  IMAD.MOV.U32 R3, RZ, RZ, 0xffff ;  /* 0x0000ffffff037424 */ /* 0x000fc800078e00ff */
[----:B------:R-:W-:Y:S04]  /*1950*/  DEPBAR.LE SB1, 0x36 ;  /* 0x00009d800000791a */ /* 0x000fe80000000000 */
[----:B------:R-:W1:Y:S02]  /*1960*/  UTCATOMSWS.FIND_AND_SET.ALIGN UP0, UR4, UR4 ;  /* 0x00000004000475e3 */ /* 0x000e640008000800 */
[----:B-1----:R-:W-:Y:S01]  /*1970*/  PLOP3.LUT P0, PT, PT, PT, UP0, 0x80, 0x8 ;  /* 0x000000000008781c */ /* 0x002fe20003f0f008 */
[----:B------:R-:W-:-:S03]  /*1980*/  IMAD.U32 R4, RZ, RZ, UR4 ;  /* 0x00000004ff047e24 */ /* 0x000fc6000f8e00ff */
[----:B------:R-:W-:-:S04]  /*1990*/  SEL R0, RZ, 0xffffffff, !P0 ;  /* 0xffffffffff007807 */ /* 0x000fc80004000000 */
[----:B------:R-:W-:Y:S01]  /*19a0*/  ISETP.NE.AND P0, PT, R0, RZ, PT ;  /* 0x000000ff0000720c */ /* 0x000fe20003f05270 */
[----:B------:R-:W-:-:S12]  /*19b0*/  IMAD.MOV.U32 R0, RZ, RZ, 0x1 ;  /* 0x00000001ff007424 */ /* 0x000fd800078e00ff */
[----:B------:R-:W-:Y:S05]  /*19c0*/  @P0 BRA `(.L_x_20) ;  /* 0x0000000000240947 */ /* 0x000fea0003800000 */
.L_x_21:
[----:B------:R-:W-:Y:S05]  /*19d0*/  NANOSLEEP 0x64 ;  /* 0x000000640000795d */ /* 0x000fea0003800000 */
[----:B------:R-:W-:-:S05]  /*19e0*/  UMOV UR4, 0x10 ;  /* 0x0000001000047882 */ /* 0x000fca0000000000 */
[----:B------:R-:W-:Y:S04]  /*19f0*/  DEPBAR.LE SB1, 0x36 ;  /* 0x00009d800000791a */ /* 0x000fe80000000000 */
[----:B------:R-:W1:Y:S02]  /*1a00*/  UTCATOMSWS.FIND_AND_SET.ALIGN UP0, UR4, UR4 ;  /* 0x00000004000475e3 */ /* 0x000e640008000800 */
[----:B-1----:R-:W-:-:S04]  /*1a10*/  PLOP3.LUT P0, PT, PT, PT, UP0, 0x80, 0x8 ;  /* 0x000000000008781c */ /* 0x002fc80003f0f008 */
[----:B------:R-:W-:-:S04]  /*1a20*/  SEL R4, RZ, 0xffffffff, !P0 ;  /* 0xffffffffff047807 */ /* 0x000fc80004000000 */
[----:B------:R-:W-:Y:S01]  /*1a30*/  ISETP.NE.AND P0, PT, R4, RZ, PT ;  /* 0x000000ff0400720c */ /* 0x000fe20003f05270 */
[----:B------:R-:W-:-:S12]  /*1a40*/  IMAD.U32 R4, RZ, RZ, UR4 ;  /* 0x00000004ff047e24 */ /* 0x000fd8000f8e00ff */
[----:B------:R-:W-:Y:S05]  /*1a50*/  @!P0 BRA `(.L_x_21) ;  /* 0xfffffffc00dc8947 */ /* 0x000fea000383ffff */
.L_x_20:
[C---:B------:R-:W-:Y:S01]  /*1a60*/  VIADD R5, R4.reuse, 0x10 ;  /* 0x0000001004057836 */ /* 0x040fe20000000000 */
[----:B------:R-:W-:Y:S01]  /*1a70*/  UMOV UR4, 0x50 ;  /* 0x0000005000047882 */ /* 0x000fe20000000000 */
[----:B------:R-:W-:Y:S01]  /*1a80*/  SHF.L.U32 R3, R3, R4, RZ ;  /* 0x0000000403037219 */ /* 0x000fe200000006ff */
[----:B------:R-:W-:Y:S01]  /*1a90*/  ULEA UR4, UR6, UR4, 0x18 ;  /* 0x0000000406047291 */ /* 0x000fe2000f8ec0ff */
[----:B------:R-:W-:Y:S01]  /*1aa0*/  IMAD.SHL.U32 R4, R4, 0x20, RZ ;  /* 0x0000002004047824 */ /* 0x000fe200078e00ff */
[----:B------:R-:W-:-:S04]  /*1ab0*/  SHF.L.U32 R0, R0, R5, RZ ;  /* 0x0000000500007219 */ /* 0x000fc800000006ff */
[----:B------:R-:W-:-:S05]  /*1ac0*/  LOP3.LUT R0, R0, R3, RZ, 0xfc, !PT ;  /* 0x0000000300007212 */ /* 0x000fca00078efcff */
[----:B------:R1:W-:Y:S04]  /*1ad0*/  ATOMS.OR RZ, [UR4], R0 ;  /* 0x00000000ffff798c */ /* 0x0003e8000b000004 */
[----:B------:R1:W-:Y:S01]  /*1ae0*/  STS [UR5+0x68], R4 ;  /* 0x00006804ff007988 */ /* 0x0003e20008000805 */
[----:B------:R-:W-:Y:S05]  /*1af0*/  BRA `(.L_x_19) ;  /* 0x0000000000107947 */ /* 0x000fea0003800000 */
.L_x_18:
[----:B------:R-:W-:Y:S02]  /*1b00*/  MOV R0, 0xffffffff ;  /* 0xffffffff00007802 */ /* 0x000fe40000000f00 */
[----:B------:R-:W-:-:S03]  /*1b10*/  MOV R4, 0x1b40 ;  /* 0x00001b4000047802 */ /* 0x000fc60000000f00 */
[----:B------:R1:W-:Y:S04]  /*1b20*/  STS [UR5+0x68], R0 ;  /* 0x00006800ff007988 */ /* 0x0003e80008000805 */
[----:B-1-34-:R-:W-:Y:S05]  /*1b30*/  CALL.REL.NOINC `($__internal_1_$__cuda_sm10x_tcgen05_guardrail_trap_phase_invalid_during_alloc) ;  /* 0x0000002000f87944 */ /* 0x01afea0003c00000 */
.L_x_19:
[----:B------:R-:W-:Y:S05]  /*1b40*/  WARPSYNC.ALL ;  /* 0x0000000000007948 */ /* 0x000fea0003800000 */
[----:B------:R-:W-:Y:S01]  /*1b50*/  NOP ;  /* 0x0000000000007918 */ /* 0x000fe20000000000 */
.L_x_17:
[----:B------:R-:W2:Y:S08]  /*1b60*/  S2UR UR7, SR_CgaCtaId ;  /* 0x00000000000779c3 */ /* 0x000eb00000008800 */
[----:B------:R-:W-:Y:S06]  /*1b70*/  BAR.SYNC.DEFER_BLOCKING 0x2, 0xa0 ;  /* 0x0082800000007b1d */ /* 0x000fec0000010000 */
[----:B------:R-:W-:-:S02]  /*1b80*/  UMOV UR4, 0x400 ;  /* 0x0000040000047882 */ /* 0x000fc40000000000 */
[----:B------:R-:W5:Y:S01]  /*1b90*/  S2UR UR18, SR_CTAID.Z ;  /* 0x00000000001279c3 */ /* 0x000f620000002700 */
[----:B--2---:R-:W-:Y:S02]  /*1ba0*/  ULEA UR7, UR7, UR4, 0x18 ;  /* 0x0000000407077291 */ /* 0x004fe4000f8ec0ff */
[----:B-----5:R-:W-:-:S07]  /*1bb0*/  UISETP.GT.U32.AND UP0, UPT, UR18, 0x3ff, UPT ;  /* 0x000003ff1200788c */ /* 0x020fce000bf04070 */
[----:B-1----:R-:W1:Y:S02]  /*1bc0*/  LDS R0, [UR7+0x68] ;  /* 0x00006807ff007984 */ /* 0x002e640008000800 */
[----:B-1----:R-:W-:Y:S01]  /*1bd0*/  R2UR UR19, R0 ;  /* 0x00000000001372ca */ /* 0x002fe200000e0000 */
[----:B------:R-:W-:-:S14]  /*1be0*/  BRA.U UP0, `(.L_x_22) ;  /* 0x0000001d00387547 */ /* 0x000fdc000b800000 */
[----:B------:R-:W1:Y:S01]  /*1bf0*/  LDCU.64 UR10, c[0x0][0x6c0] ;  /* 0x0000d800ff0a77ac */ /* 0x000e620008000a00 */
[----:B------:R-:W-:Y:S01]  /*1c00*/  SHF.R.U32.HI R0, RZ, 0x5, R2 ;  /* 0x00000005ff007819 */ /* 0x000fe20000011602 */
[----:B------:R-:W-:Y:S01]  /*1c10*/  IMAD.SHL.U32 R3, R2, 0x40, RZ ;  /* 0x0000004002037824 */ /* 0x000fe200078e00ff */
[----:B------:R-:W2:Y:S01]  /*1c20*/  S2UR UR12, SR_CgaCtaId ;  /* 0x00000000000c79c3 */ /* 0x000ea20000008800 */
[----:B------:R-:W5:Y:S01]  /*1c30*/  LDCU UR8, c[0x0][0x6d0] ;  /* 0x0000da00ff0877ac */ /* 0x000f620008000800 */
[----:B------:R-:W-:Y:S01]  /*1c40*/  R2UR UR16, R0 ;  /* 0x00000000001072ca */ /* 0x000fe200000e0000 */
[----:B------:R-:W-:Y:S01]  /*1c50*/  IMAD.SHL.U32 R5, R2, 0x80, RZ ;  /* 0x0000008002057824 */ /* 0x000fe200078e00ff */
[----:B------:R-:W-:Y:S01]  /*1c60*/  LOP3.LUT R3, R3, 0x7c0, RZ, 0xc0, !PT ;  /* 0x000007c003037812 */ /* 0x000fe200078ec0ff */
[----:B------:R-:W4:Y:S03]  /*1c70*/  LDCU.64 UR24, c[0x0][0x348] ;  /* 0x00006900ff1877ac */ /* 0x000f260008000a00 */
[----:B------:R-:W-:Y:S01]  /*1c80*/  LOP3.LUT R5, R5, 0xf80, RZ, 0xc0, !PT ;  /* 0x00000f8005057812 */ /* 0x000fe200078ec0ff */
[----:B------:R-:W-:Y:S01]  /*1c90*/  UMOV UR17, 0x400 ;  /* 0x0000040000117882 */ /* 0x000fe20000000000 */
[----:B------:R-:W-:Y:S01]  /*1ca0*/  UMOV UR26, 0x400 ;  /* 0x00000400001a7882 */ /* 0x000fe20000000000 */
[----:B------:R-:W-:Y:S01]  /*1cb0*/  UMOV UR20, 0x400 ;  /* 0x0000040000147882 */ /* 0x000fe20000000000 */
[----:B-1----:R-:W-:-:S03]  /*1cc0*/  UIMAD.WIDE.U32 UR4, UR18, UR11, URZ ;  /* 0x0000000b120472a5 */ /* 0x002fc6000f8e00ff */
[----:B------:R-:W-:Y:S01]  /*1cd0*/  IMAD.U32 R82, RZ, RZ, UR16 ;  /* 0x00000010ff527e24 */ /* 0x000fe2000f8e00ff */
[----:B------:R-:W1:Y:S03]  /*1ce0*/  LDCU UR11, c[0x0][0x374] ;  /* 0x00006e80ff0b77ac */ /* 0x000e660008000800 */
[C---:B------:R-:W-:Y:S01]  /*1cf0*/  IMAD R3, R82.reuse, 0x800, R3 ;  /* 0x0000080052037824 */ /* 0x040fe200078e0203 */
[----:B------:R-:W-:Y:S01]  /*1d00*/  UIADD3 UR4, UPT, UPT, UR18, -UR5, URZ ;  /* 0x8000000512047290 */ /* 0x000fe2000fffe0ff */
[----:B------:R-:W-:Y:S01]  /*1d10*/  IMAD R82, R82, 0x1000, R5 ;  /* 0x0000100052527824 */ /* 0x000fe200078e0205 */
[----:B------:R-:W-:Y:S01]  /*1d20*/  ULEA UR16, UR16, UR19, 0x15 ;  /* 0x0000001310107291 */ /* 0x000fe2000f8ea8ff */
[----:B------:R-:W-:Y:S01]  /*1d30*/  VIADD R3, R3, UR7 ;  /* 0x0000000703037c36 */ /* 0x000fe20008000000 */
[----:B------:R-:W-:Y:S01]  /*1d40*/  USHF.R.U32.HI UR4, URZ, UR23, UR4 ;  /* 0x00000017ff047299 */ /* 0x000fe20008011604 */
[----:B------:R-:W-:Y:S01]  /*1d50*/  VIADD R82, R82, UR7 ;  /* 0x0000000752527c36 */ /* 0x000fe20008000000 */
[----:B--2---:R-:W-:Y:S01]  /*1d60*/  ULEA UR7, UR12, UR20, 0x18 ;  /* 0x000000140c077291 */ /* 0x004fe2000f8ec0ff */
[C---:B------:R-:W-:Y:S01]  /*1d70*/  VIADD R0, R3.reuse, 0x410 ;  /* 0x0000041003007836 */ /* 0x040fe20000000000 */
[----:B------:R-:W-:Y:S01]  /*1d80*/  UIADD3 UR4, UPT, UPT, UR5, UR4, URZ ;  /* 0x0000000405047290 */ /* 0x000fe2000fffe0ff */
[C---:B------:R-:W-:Y:S01]  /*1d90*/  VIADD R5, R3.reuse, 0x420 ;  /* 0x0000042003057836 */ /* 0x040fe20000000000 */
[----:B------:R-:W-:Y:S01]  /*1da0*/  UMOV UR12, URZ ;  /* 0x000000ff000c7c82 */ /* 0x000fe20008000000 */
[C---:B------:R-:W-:Y:S01]  /*1db0*/  VIADD R2, R3.reuse, 0x430 ;  /* 0x0000043003027836 */ /* 0x040fe20000000000 */
[----:B------:R-:W-:Y:S01]  /*1dc0*/  USHF.R.U32.HI UR4, URZ, UR22, UR4 ;  /* 0x00000016ff047299 */ /* 0x000fe20008011604 */
[----:B------:R-:W-:Y:S01]  /*1dd0*/  SHF.R.U32.HI R79, RZ, 0x3, R0 ;  /* 0x00000003ff4f7819 */ /* 0x000fe20000011600 */
[----:B------:R-:W-:Y:S01]  /*1de0*/  VIADD R3, R3, 0x400 ;  /* 0x0000040003037836 */ /* 0x000fe20000000000 */
[----:B------:R-:W-:Y:S01]  /*1df0*/  SHF.R.U32.HI R80, RZ, 0x3, R5 ;  /* 0x00000003ff507819 */ /* 0x000fe20000011605 */
[----:B------:R-:W-:Y:S01]  /*1e00*/  UIADD3 UR4, UPT, UPT, -UR4, URZ, URZ ;  /* 0x000000ff04047290 */ /* 0x000fe2000fffe1ff */
[----:B------:R-:W-:Y:S01]  /*1e10*/  LOP3.LUT R79, R0, 0x30, R79, 0x78, !PT ;  /* 0x00000030004f7812 */ /* 0x000fe200078e784f */
[C---:B------:R-:W-:Y:S01]  /*1e20*/  VIADD R0, R82.reuse, 0x4430 ;  /* 0x0000443052007836 */ /* 0x040fe20000000000 */
[----:B------:R-:W-:Y:S01]  /*1e30*/  LOP3.LUT R80, R5, 0x30, R80, 0x78, !PT ;  /* 0x0000003005507812 */ /* 0x000fe200078e7850 */
[----:B------:R-:W-:Y:S01]  /*1e40*/  UIMAD UR10, UR10, UR4, UR18 ;  /* 0x000000040a0a72a4 */ /* 0x000fe2000f8e0212 */
[----:B------:R-:W-:Y:S01]  /*1e50*/  VIADD R5, R82, 0x4420 ;  /* 0x0000442052057836 */ /* 0x000fe20000000000 */
[----:B------:R-:W-:-:S02]  /*1e60*/  SHF.R.U32.HI R78, RZ, 0x3, R3 ;  /* 0x00000003ff4e7819 */ /* 0x000fc40000011603 */
[----:B-----5:R-:W-:Y:S01]  /*1e70*/  UIMAD.WIDE.U32 UR8, UR10, UR8, URZ ;  /* 0x000000080a0872a5 */ /* 0x020fe2000f8e00ff */
[----:B------:R-:W-:Y:S02]  /*1e80*/  SHF.R.U32.HI R77, RZ, 0x3, R0 ;  /* 0x00000003ff4d7819 */ /* 0x000fe40000011600 */
[----:B------:R-:W2:Y:S01]  /*1e90*/  LDCU.64 UR4, c[0x0][0x6d8] ;  /* 0x0000db00ff0477ac */ /* 0x000ea20008000a00 */
[----:B------:R-:W-:Y:S02]  /*1ea0*/  LOP3.LUT R78, R3, 0x30, R78, 0x78, !PT ;  /* 0x00000030034e7812 */ /* 0x000fe400078e784e */
[----:B------:R-:W-:Y:S01]  /*1eb0*/  LOP3.LUT R77, R0, 0x70, R77, 0x78, !PT ;  /* 0x00000070004d7812 */ /* 0x000fe200078e784d */
[----:B------:R-:W-:Y:S01]  /*1ec0*/  UIADD3 UR6, UPT, UPT, UR10, -UR9, URZ ;  /* 0x800000090a067290 */ /* 0x000fe2000fffe0ff */
[C---:B------:R-:W-:Y:S01]  /*1ed0*/  VIADD R0, R82.reuse, 0x4410 ;  /* 0x0000441052007836 */ /* 0x040fe20000000000 */
[----:B------:R-:W-:Y:S01]  /*1ee0*/  SHF.R.U32.HI R81, RZ, 0x3, R2 ;  /* 0x00000003ff517819 */ /* 0x000fe20000011602 */
[----:B------:R-:W-:Y:S01]  /*1ef0*/  VIADD R82, R82, 0x4400 ;  /* 0x0000440052527836 */ /* 0x000fe20000000000 */
[----:B------:R-:W-:Y:S01]  /*1f00*/  USHF.R.U32.HI UR6, URZ, UR21, UR6 ;  /* 0x00000015ff067299 */ /* 0x000fe20008011606 */
[----:B------:R-:W-:-:S02]  /*1f10*/  SHF.R.U32.HI R76, RZ, 0x3, R5 ;  /* 0x00000003ff4c7819 */ /* 0x000fc40000011605 */
[----:B------:R-:W-:Y:S01]  /*1f20*/  SHF.R.U32.HI R75, RZ, 0x3, R0 ;  /* 0x00000003ff4b7819 */ /* 0x000fe20000011600 */
[----:B------:R-:W-:Y:S01]  /*1f30*/  UIADD3 UR6, UPT, UPT, UR9, UR6, URZ ;  /* 0x0000000609067290 */ /* 0x000fe2000fffe0ff */
[----:B------:R-:W-:Y:S02]  /*1f40*/  SHF.R.U32.HI R3, RZ, 0x3, R82 ;  /* 0x00000003ff037819 */ /* 0x000fe40000011652 */
[----:B------:R-:W-:Y:S01]  /*1f50*/  LOP3.LUT R75, R0, 0x70, R75, 0x78, !PT ;  /* 0x00000070004b7812 */ /* 0x000fe200078e784b */
[----:B------:R-:W-:Y:S01]  /*1f60*/  USHF.R.U32.HI UR6, URZ, UR15, UR6 ;  /* 0x0000000fff067299 */ /* 0x000fe20008011606 */
[----:B------:R-:W-:Y:S01]  /*1f70*/  LOP3.LUT R81, R2, 0x30, R81, 0x78, !PT ;  /* 0x0000003002517812 */ /* 0x000fe200078e7851 */
[----:B------:R-:W-:Y:S01]  /*1f80*/  IMAD.MOV.U32 R0, RZ, RZ, RZ ;  /* 0x000000ffff007224 */ /* 0x000fe200078e00ff */
[----:B------:R-:W-:Y:S01]  /*1f90*/  LOP3.LUT R76, R5, 0x70, R76, 0x78, !PT ;  /* 0x00000070054c7812 */ /* 0x000fe200078e784c */
[----:B--2---:R-:W-:Y:S01]  /*1fa0*/  UIMAD.WIDE.U32 UR8, UR6, UR5, URZ ;  /* 0x00000005060872a5 */ /* 0x004fe2000f8e00ff */
[----:B------:R-:W-:-:S03]  /*1fb0*/  LOP3.LUT R74, R82, 0x70, R3, 0x78, !PT ;  /* 0x00000070524a7812 */ /* 0x000fc600078e7803 */
[----:B------:R-:W-:-:S04]  /*1fc0*/  UIADD3 UR5, UPT, UPT, UR6, -UR9, URZ ;  /* 0x8000000906057290 */ /* 0x000fc8000fffe0ff */
[----:B------:R-:W-:-:S03]  /*1fd0*/  USHF.R.U32.HI UR5, URZ, UR14, UR5 ;  /* 0x0000000eff057299 */ /* 0x000fc60008011605 */
[----:B------:R-:W2:Y:S01]  /*1fe0*/  S2UR UR8, SR_CgaCtaId ;  /* 0x00000000000879c3 */ /* 0x000ea20000008800 */
[----:B------:R-:W-:-:S04]  /*1ff0*/  UIADD3 UR5, UPT, UPT, UR9, UR5, URZ ;  /* 0x0000000509057290 */ /* 0x000fc8000fffe0ff */
[----:B------:R-:W-:-:S03]  /*2000*/  USHF.R.U32.HI UR29, URZ, UR13, UR5 ;  /* 0x0000000dff1d7299 */ /* 0x000fc60008011605 */
[----:B------:R-:W5:Y:S01]  /*2010*/  S2UR UR9, SR_CgaCtaId ;  /* 0x00000000000979c3 */ /* 0x000f620000008800 */
[----:B------:R-:W-:-:S03]  /*2020*/  UIADD3 UR29, UPT, UPT, -UR29, URZ, URZ ;  /* 0x000000ff1d1d7290 */ /* 0x000fc6000fffe1ff */
[----:B------:R-:W1:Y:S01]  /*2030*/  LDCU UR5, c[0x0][0x370] ;  /* 0x00006e00ff0577ac */ /* 0x000e620008000800 */
[----:B------:R-:W-:Y:S01]  /*2040*/  UIMAD UR29, UR4, UR29, UR6 ;  /* 0x0000001d041d72a4 */ /* 0x000fe2000f8e0206 */
[----:B------:R-:W3:Y:S01]  /*2050*/  LDCU UR4, c[0x0][0x6cc] ;  /* 0x0000d980ff0477ac */ /* 0x000ee20008000800 */
[----:B------:R-:W-:Y:S02]  /*2060*/  UIADD3 UR6, UPT, UPT, -UR6, URZ, URZ ;  /* 0x000000ff06067290 */ /* 0x000fe4000fffe1ff */
[----:B--2---:R-:W-:Y:S02]  /*2070*/  ULEA UR8, UR8, UR26, 0x18 ;  /* 0x0000001a08087291 */ /* 0x004fe4000f8ec0ff */
[----:B----4-:R-:W-:Y:S02]  /*2080*/  UIADD3 UR26, UP1, UPT, UR24, 0x2c0, URZ ;  /* 0x000002c0181a7890 */ /* 0x010fe4000ff3e0ff */
[----:B------:R-:W-:Y:S02]  /*2090*/  UIADD3 UR24, UP0, UPT, UR24, 0x240, URZ ;  /* 0x0000024018187890 */ /* 0x000fe4000ff1e0ff */
[----:B-1----:R-:W-:-:S02]  /*20a0*/  UIMAD UR5, UR11, UR5, URZ ;  /* 0x000000050b0572a4 */ /* 0x002fc4000f8e02ff */
[----:B-----5:R-:W-:Y:S01]  /*20b0*/  ULEA UR9, UR9, UR17, 0x18 ;  /* 0x0000001109097291 */ /* 0x020fe2000f8ec0ff */
[----:B------:R-:W1:Y:S01]  /*20c0*/  LDCU UR17, c[0x0][0x378] ;  /* 0x00006f00ff1177ac */ /* 0x000e620008000800 */
[----:B------:R-:W-:Y:S02]  /*20d0*/  UIADD3.X UR27, UPT, UPT, URZ, UR25, URZ, UP1, !UPT ;  /* 0x00000019ff1b7290 */ /* 0x000fe40008ffe4ff */
[----:B------:R-:W-:Y:S02]  /*20e0*/  UIADD3.X UR25, UPT, UPT, URZ, UR25, URZ, UP0, !UPT ;  /* 0x00000019ff197290 */ /* 0x000fe400087fe4ff */
[----:B---3--:R-:W-:Y:S01]  /*20f0*/  UIMAD UR6, UR4, UR6, UR10 ;  /* 0x00000006040672a4 */ /* 0x008fe2000f8e020a */
[----:B------:R-:W-:Y:S01]  /*2100*/  UMOV UR11, URZ ;  /* 0x000000ff000b7c82 */ /* 0x000fe20008000000 */
[----:B-1----:R-:W-:-:S12]  /*2110*/  UIMAD UR17, UR5, UR17, URZ ;  /* 0x00000011051172a4 */ /* 0x002fd8000f8e02ff */
.L_x_27:
[----:B------:R-:W-:Y:S01]  /*2120*/  ULEA UR10, UR11, UR9, 0x3 ;  /* 0x000000090b0a7291 */ /* 0x000fe2000f8e18ff */
[----:B------:R-:W-:Y:S01]  /*2130*/  SHF.L.U32 R4, R0, 0x1f, RZ ;  /* 0x0000001f00047819 */ /* 0x000fe200000006ff */
[----:B------:R-:W1:Y:S01]  /*2140*/  LDCU UR28, c[0x0][0x6e4] ;  /* 0x0000dc80ff1c77ac */ /* 0x000e620008000800 */
[----:B------:R-:W-:Y:S02]  /*2150*/  ULEA UR20, UR11, UR16, 0x7 ;  /* 0x000000100b147291 */ /* 0x000fe4000f8e38ff */
[----:B------:R-:W-:-:S04]  /*2160*/  USHF.L.U32 UR6, UR6, 0x7, URZ ;  /* 0x0000000706067899 */ /* 0x000fc800080006ff */
[----:B------:R-:W2:Y:S01]  /*2170*/  SYNCS.PHASECHK.TRANS64.TRYWAIT P0, [UR10+0x40], R4 ;  /* 0x00004004ff0075a7 */ /* 0x000ea2000800110a */
[----:B------:R-:W-:Y:S01]  /*2180*/  UPLOP3.LUT UP1, UPT, UPT, UPT, UPT, 0x80, 0x8 ;  /* 0x000000000008789c */ /* 0x000fe20003f2f070 */
[----:B-12---:R-:W-:Y:S10]  /*2190*/  @!P0 BRA `(.L_x_23) ;  /* 0x0000001c00388947 */ /* 0x006ff40003800000 */
.L_x_41:
[----:B------:R-:W-:-:S05]  /*21a0*/  UMOV UR31, URZ ;  /* 0x000000ff001f7c82 */ /* 0x000fca0008000000 */
.L_x_26:
[----:B------:R-:W-:Y:S02]  /*21b0*/  USHF.L.U32 UR5, UR31, 0x5, URZ ;  /* 0x000000051f057899 */ /* 0x000fe400080006ff */
[----:B------:R-:W-:Y:S02]  /*21c0*/  USHF.R.U32.HI UR30, URZ, 0x1, UR31 ;  /* 0x00000001ff1e7899 */ /* 0x000fe4000801161f */
[----:B------:R-:W-:Y:S02]  /*21d0*/  UIADD3 UR4, UPT, UPT, UR20, UR5, URZ ;  /* 0x0000000514047290 */ /* 0x000fe4000fffe0ff */
[----:B------:R-:W-:-:S07]  /*21e0*/  ULEA UR30, UR12, UR30, 0x2 ;  /* 0x0000001e0c1e7291 */ /* 0x000fce000f8e10ff */
[----:B-1----:R-:W2:Y:S01]  /*21f0*/  LDTM.x32 R36, tmem[UR4] ;  /* 0x00000004002479ee */ /* 0x002ea200082c0000 */
[----:B-1----:R-:W1:Y:S01]  /*2200*/  LDTM.x32 R4, tmem[UR4+0x20] ;  /* 0x00002004000479ee */ /* 0x002e6200082c0000 */
[----:B------:R-:W-:-:S04]  /*2210*/  USHF.R.S32.HI UR4, URZ, 0x1f, UR30 ;  /* 0x0000001fff047899 */ /* 0x000fc8000801141e */
[----:B------:R-:W-:-:S04]  /*2220*/  ULEA.HI UR4, UR4, UR30, URZ, 0x2 ;  /* 0x0000001e04047291 */ /* 0x000fc8000f8f10ff */
[----:B------:R-:W-:-:S04]  /*2230*/  ULOP3.LUT UR4, UR4, 0x3fffc, URZ, 0xc0, !UPT ;  /* 0x0003fffc04047892 */ /* 0x000fc8000f8ec0ff */
[----:B------:R-:W-:-:S06]  /*2240*/  UIADD3 UR4, UPT, UPT, UR30, -UR4, URZ ;  /* 0x800000041e047290 */ /* 0x000fcc000fffe0ff */
[----:B------:R-:W-:Y:S01]  /*2250*/  MOV R83, UR4 ;  /* 0x0000000400537c02 */ /* 0x000fe20008000f00 */
[----:B------:R-:W-:Y:S01]  /*2260*/  ULEA.HI UR4, UR30, UR30, URZ, 0x1 ;  /* 0x0000001e1e047291 */ /* 0x000fe2000f8f08ff */
[----:B--2---:R-:W-:Y:S01]  /*2270*/  FMUL R69, R37, UR28 ;  /* 0x0000001c25457c20 */ /* 0x004fe20008400000 */
[----:B-1----:R-:W-:Y:S01]  /*2280*/  FMUL R3, R5, UR28 ;  /* 0x0000001c05037c20 */ /* 0x002fe20008400000 */
[----:B------:R-:W-:Y:S01]  /*2290*/  FMUL R2, R4, UR28 ;  /* 0x0000001c04027c20 */ /* 0x000fe20008400000 */
[----:B------:R-:W-:Y:S01]  /*22a0*/  FMUL R68, R36, UR28 ;  /* 0x0000001c24447c20 */ /* 0x000fe20008400000 */
[----:B------:R-:W-:Y:S01]  /*22b0*/  FMUL R71, R39, UR28 ;  /* 0x0000001c27477c20 */ /* 0x000fe20008400000 */
[----:B------:R-:W-:Y:S01]  /*22c0*/  FMUL R70, R38, UR28 ;  /* 0x0000001c26467c20 */ /* 0x000fe20008400000 */
[----:B------:R-:W-:Y:S01]  /*22d0*/  FMUL R41, R41, UR28 ;  /* 0x0000001c29297c20 */ /* 0x000fe20008400000 */
[----:B------:R-:W-:Y:S01]  /*22e0*/  FMUL R40, R40, UR28 ;  /* 0x0000001c28287c20 */ /* 0x000fe20008400000 */
[----:B------:R-:W-:Y:S01]  /*22f0*/  FMUL R43, R43, UR28 ;  /* 0x0000001c2b2b7c20 */ /* 0x000fe20008400000 */
[----:B------:R-:W-:Y:S01]  /*2300*/  FMUL R42, R42, UR28 ;  /* 0x0000001c2a2a7c20 */ /* 0x000fe20008400000 */
[----:B------:R-:W-:Y:S01]  /*2310*/  FMUL2 R4, R2.F32x2.HI_LO, -1.4426950216293334961 ;  /* 0xbfb8aa3b0204784a */ /* 0x000fe20001000000 */
[----:B------:R-:W-:Y:S01]  /*2320*/  F2FP.BF16.F32.PACK_AB R37, R71, R70 ;  /* 0x000000464725723e */ /* 0x000fe200000010ff */
        /* <DEDUP_REMOVED lines=10> */
[----:B------:R1:W-:Y:S01]  /*23d0*/  MUFU.EX2 R91, R4 ;  /* 0x00000004005b7308 */ /* 0x0003e20000000800 */
[----:B------:R-:W-:Y:S01]  /*23e0*/  F2FP.BF16.F32.PACK_AB R39, R43, R42 ;  /* 0x0000002a2b27723e */ /* 0x000fe200000010ff */
[----:B------:R-:W-:Y:S01]  /*23f0*/  FMUL R53, R53, UR28 ;  /* 0x0000001c35357c20 */ /* 0x000fe20008400000 */
[----:B------:R-:W-:Y:S01]  /*2400*/  F2FP.BF16.F32.PACK_AB R38, R41, R40 ;  /* 0x000000282926723e */ /* 0x000fe200000010ff */
[----:B------:R-:W-:Y:S01]  /*2410*/  FMUL2 R84, R72.F32x2.HI_LO, -1.4426950216293334961 ;  /* 0xbfb8aa3b4854784a */ /* 0x000fe20001000000 */
[----:B------:R-:W-:Y:S01]  /*2420*/  F2FP.BF16.F32.PACK_AB R36, R69, R68 ;  /* 0x000000444524723e */ /* 0x000fe200000010ff */
[----:B------:R-:W-:Y:S01]  /*2430*/  FMUL R52, R52, UR28 ;  /* 0x0000001c34347c20 */ /* 0x000fe20008400000 */
[----:B------:R-:W-:Y:S01]  /*2440*/  LEA R86, R83, R74, 0xe ;  /* 0x0000004a53567211 */ /* 0x000fe200078e70ff */
[----:B------:R2:W3:Y:S01]  /*2450*/  MUFU.EX2 R90, R5 ;  /* 0x00000005005a7308 */ /* 0x0004e20000000800 */
[----:B------:R-:W-:Y:S01]  /*2460*/  F2FP.BF16.F32.PACK_AB R7, R51, R50 ;  /* 0x000000323307723e */ /* 0x000fe200000010ff */
[----:B------:R-:W-:Y:S01]  /*2470*/  FMUL R55, R55, UR28 ;  /* 0x0000001c37377c20 */ /* 0x000fe20008400000 */
[----:B------:R-:W-:Y:S01]  /*2480*/  F2FP.BF16.F32.PACK_AB R6, R49, R48 ;  /* 0x000000303106723e */ /* 0x000fe200000010ff */
[----:B------:R-:W-:Y:S01]  /*2490*/  FMUL R54, R54, UR28 ;  /* 0x0000001c36367c20 */ /* 0x000fe20008400000 */
[----:B------:R-:W-:Y:S01]  /*24a0*/  LEA R87, R83, R75, 0xe ;  /* 0x0000004b53577211 */ /* 0x000fe200078e70ff */
[----:B------:R-:W-:Y:S01]  /*24b0*/  FMUL R57, R57, UR28 ;  /* 0x0000001c39397c20 */ /* 0x000fe20008400000 */
[----:B------:R-:W-:Y:S01]  /*24c0*/  FMUL R56, R56, UR28 ;  /* 0x0000001c38387c20 */ /* 0x000fe20008400000 */
[----:B------:R-:W-:Y:S01]  /*24d0*/  FMUL R59, R59, UR28 ;  /* 0x0000001c3b3b7c20 */ /* 0x000fe20008400000 */
[----:B-1----:R-:W-:Y:S01]  /*24e0*/  F2FP.BF16.F32.PACK_AB R4, R45, R44 ;  /* 0x0000002c2d04723e */ /* 0x002fe200000010ff */
[----:B------:R-:W-:Y:S01]  /*24f0*/  FMUL R58, R58, UR28 ;  /* 0x0000001c3a3a7c20 */ /* 0x000fe20008400000 */
[----:B------:R1:W-:Y:S01]  /*2500*/  STS.128 [R86], R36 ;  /* 0x0000002456007388 */ /* 0x0003e20000000c00 */
[----:B------:R-:W-:Y:S01]  /*2510*/  MUFU.EX2 R93, R84 ;  /* 0x00000054005d7308 */ /* 0x000fe20000000800 */
[----:B------:R-:W-:Y:S01]  /*2520*/  FMUL R61, R61, UR28 ;  /* 0x0000001c3d3d7c20 */ /* 0x000fe20008400000 */
[----:B------:R-:W-:Y:S01]  /*2530*/  FMUL R63, R63, UR28 ;  /* 0x0000001c3f3f7c20 */ /* 0x000fe20008400000 */
[----:B------:R-:W-:Y:S01]  /*2540*/  FMUL R62, R62, UR28 ;  /* 0x0000001c3e3e7c20 */ /* 0x000fe20008400000 */
[----:B------:R-:W-:Y:S01]  /*2550*/  FMUL R65, R65, UR28 ;  /* 0x0000001c41417c20 */ /* 0x000fe20008400000 */
[----:B--2---:R-:W-:Y:S01]  /*2560*/  F2FP.BF16.F32.PACK_AB R5, R47, R46 ;  /* 0x0000002e2f05723e */ /* 0x004fe200000010ff */
[----:B------:R-:W-:Y:S01]  /*2570*/  FMUL R67, R67, UR28 ;  /* 0x0000001c43437c20 */ /* 0x000fe20008400000 */
[----:B------:R-:W-:Y:S01]  /*2580*/  FMUL R66, R66, UR28 ;  /* 0x0000001c42427c20 */ /* 0x000fe20008400000 */
[----:B------:R2:W-:Y:S01]  /*2590*/  MUFU.EX2 R96, R85 ;  /* 0x0000005500607308 */ /* 0x0005e20000000800 */
[----:B------:R-:W-:Y:S01]  /*25a0*/  FMUL R64, R64, UR28 ;  /* 0x0000001c40407c20 */ /* 0x000fe20008400000 */
[----:B------:R4:W-:Y:S01]  /*25b0*/  STS.128 [R87], R4 ;  /* 0x0000000457007388 */ /* 0x0009e20000000c00 */
[----:B------:R-:W-:Y:S01]  /*25c0*/  FMUL R60, R60, UR28 ;  /* 0x0000001c3c3c7c20 */ /* 0x000fe20008400000 */
[----:B------:R-:W-:Y:S01]  /*25d0*/  FMUL R9, R9, UR28 ;  /* 0x0000001c09097c20 */ /* 0x000fe20008400000 */
[----:B------:R-:W-:Y:S01]  /*25e0*/  FMUL R8, R8, UR28 ;  /* 0x0000001c08087c20 */ /* 0x000fe20008400000 */
[----:B------:R-:W-:Y:S01]  /*25f0*/  LEA R92, R83, R77, 0xe ;  /* 0x0000004d535c7211 */ /* 0x000fe200078e70ff */
[----:B------:R-:W-:Y:S01]  /*2600*/  FMUL R11, R11, UR28 ;  /* 0x0000001c0b0b7c20 */ /* 0x000fe20008400000 */
[----:B------:R-:W-:Y:S01]  /*2610*/  FMUL R10, R10, UR28 ;  /* 0x0000001c0a0a7c20 */ /* 0x000fe20008400000 */
[----:B------:R-:W-:Y:S01]  /*2620*/  FMUL R19, R19, UR28 ;  /* 0x0000001c13137c20 */ /* 0x000fe20008400000 */
[----:B------:R-:W-:Y:S01]  /*2630*/  FMUL R18, R18, UR28 ;  /* 0x0000001c12127c20 */ /* 0x000fe20008400000 */
[----:B------:R-:W-:Y:S01]  /*2640*/  FMUL R23, R23, UR28 ;  /* 0x0000001c17177c20 */ /* 0x000fe20008400000 */
[----:B------:R-:W-:Y:S01]  /*2650*/  FMUL2 R88, R10.F32x2.HI_LO, -1.4426950216293334961 ;  /* 0xbfb8aa3b0a58784a */ /* 0x000fe20001000000 */
[----:B------:R-:W-:Y:S01]  /*2660*/  ULOP3.LUT UR4, UR4, 0xfffffffe, URZ, 0xc0, !UPT ;  /* 0xfffffffe04047892 */ /* 0x000fe2000f8ec0ff */
[----:B------:R-:W-:Y:S01]  /*2670*/  FMUL R22, R22, UR28 ;  /* 0x0000001c16167c20 */ /* 0x000fe20008400000 */
[----:B---3--:R-:W-:Y:S01]  /*2680*/  FADD R90, R90, 1 ;  /* 0x3f8000005a5a7421 */ /* 0x008fe20000000000 */
[----:B------:R-:W3:Y:S01]  /*2690*/  MUFU.EX2 R98, R89 ;  /* 0x0000005900627308 */ /* 0x000ee20000000800 */
[----:B--2---:R-:W-:Y:S01]  /*26a0*/  FMUL2 R84, R8.F32x2.HI_LO, -1.4426950216293334961 ;  /* 0xbfb8aa3b0854784a */ /* 0x004fe20001000000 */
[----:B------:R-:W-:Y:S01]  /*26b0*/  UIADD3 UR30, UPT, UPT, UR30, -UR4, URZ ;  /* 0x800000041e1e7290 */ /* 0x000fe2000fffe0ff */
[----:B------:R-:W-:Y:S01]  /*26c0*/  FMUL R21, R21, UR28 ;  /* 0x0000001c15157c20 */ /* 0x000fe20008400000 */
[----:B------:R-:W-:Y:S01]  /*26d0*/  FMUL R20, R20, UR28 ;  /* 0x0000001c14147c20 */ /* 0x000fe20008400000 */
[----:B------:R-:W-:Y:S01]  /*26e0*/  FMUL R33, R33, UR28 ;  /* 0x0000001c21217c20 */ /* 0x000fe20008400000 */
[----:B-1----:R-:W-:Y:S01]  /*26f0*/  LEA R86, R83, R76, 0xe ;  /* 0x0000004c53567211 */ /* 0x002fe200078e70ff */
[----:B------:R-:W-:Y:S01]  /*2700*/  FMUL R32, R32, UR28 ;  /* 0x0000001c20207c20 */ /* 0x000fe20008400000 */
[----:B------:R-:W-:Y:S01]  /*2710*/  F2FP.BF16.F32.PACK_AB R39, R67, R66 ;  /* 0x000000424327723e */ /* 0x000fe200000010ff */
[----:B------:R-:W-:Y:S01]  /*2720*/  MUFU.EX2 R84, R84 ;  /* 0x0000005400547308 */ /* 0x000fe20000000800 */
[----:B------:R-:W-:Y:S01]  /*2730*/  F2FP.BF16.F32.PACK_AB R38, R65, R64 ;  /* 0x000000404126723e */ /* 0x000fe200000010ff */
[----:B------:R-:W-:Y:S01]  /*2740*/  FMUL R29, R29, UR28 ;  /* 0x0000001c1d1d7c20 */ /* 0x000fe20008400000 */
[----:B------:R-:W-:Y:S01]  /*2750*/  F2FP.BF16.F32.PACK_AB R37, R63, R62 ;  /* 0x0000003e3f25723e */ /* 0x000fe200000010ff */
[----:B------:R-:W-:Y:S01]  /*2760*/  FMUL R28, R28, UR28 ;  /* 0x0000001c1c1c7c20 */ /* 0x000fe20008400000 */
[----:B------:R-:W-:Y:S01]  /*2770*/  F2FP.BF16.F32.PACK_AB R36, R61, R60 ;  /* 0x0000003c3d24723e */ /* 0x000fe200000010ff */
[----:B------:R-:W-:Y:S01]  /*2780*/  FMUL R31, R31, UR28 ;  /* 0x0000001c1f1f7c20 */ /* 0x000fe20008400000 */
[----:B------:R-:W-:Y:S01]  /*2790*/  FMUL R30, R30, UR28 ;  /* 0x0000001c1e1e7c20 */ /* 0x000fe20008400000 */
[----:B----4-:R-:W-:Y:S01]  /*27a0*/  F2FP.BF16.F32.PACK_AB R7, R59, R58 ;  /* 0x0000003a3b07723e */ /* 0x010fe200000010ff */
[----:B------:R-:W1:Y:S01]  /*27b0*/  MUFU.EX2 R85, R85 ;  /* 0x0000005500557308 */ /* 0x000e620000000800 */
[----:B------:R-:W-:Y:S01]  /*27c0*/  F2FP.BF16.F32.PACK_AB R6, R57, R56 ;  /* 0x000000383906723e */ /* 0x000fe200000010ff */
[----:B---3--:R-:W-:Y:S01]  /*27d0*/  FADD R98, R98, 1 ;  /* 0x3f80000062627421 */ /* 0x008fe20000000000 */
[----:B------:R-:W-:Y:S01]  /*27e0*/  F2FP.BF16.F32.PACK_AB R5, R55, R54 ;  /* 0x000000363705723e */ /* 0x000fe200000010ff */
[----:B------:R-:W-:Y:S01]  /*27f0*/  FMUL R35, R35, UR28 ;  /* 0x0000001c23237c20 */ /* 0x000fe20008400000 */
[----:B------:R-:W-:Y:S01]  /*2800*/  F2FP.BF16.F32.PACK_AB R4, R53, R52 ;  /* 0x000000343504723e */ /* 0x000fe200000010ff */
[----:B------:R-:W-:Y:S01]  /*2810*/  FMUL R34, R34, UR28 ;  /* 0x0000001c22227c20 */ /* 0x000fe20008400000 */
[----:B------:R-:W-:Y:S01]  /*2820*/  LEA R83, R83, R82, 0xe ;  /* 0x0000005253537211 */ /* 0x000fe200078e70ff */
[----:B------:R-:W-:Y:S02]  /*2830*/  MUFU.EX2 R88, R88 ;  /* 0x0000005800587308 */ /* 0x000fe40000000800 */
[----:B------:R2:W-:Y:S04]  /*2840*/  STS.128 [R86], R4 ;  /* 0x0000000456007388 */ /* 0x0005e80000000c00 */
[----:B------:R3:W-:Y:S01]  /*2850*/  STS.128 [R92], R36 ;  /* 0x000000245c007388 */ /* 0x0007e20000000c00 */
[----:B-1----:R-:W-:Y:S01]  /*2860*/  FADD R85, R85, 1 ;  /* 0x3f80000055557421 */ /* 0x002fe20000000000 */
[----:B--2---:R-:W-:Y:S01]  /*2870*/  FMUL R5, R13, UR28 ;  /* 0x0000001c0d057c20 */ /* 0x004fe20008400000 */
[----:B------:R-:W-:Y:S01]  /*2880*/  FMUL R4, R12, UR28 ;  /* 0x0000001c0c047c20 */ /* 0x000fe20008400000 */
[----:B------:R-:W-:Y:S01]  /*2890*/  FMUL R13, R17, UR28 ;  /* 0x0000001c110d7c20 */ /* 0x000fe20008400000 */
[----:B------:R-:W-:Y:S01]  /*28a0*/  FMUL R12, R16, UR28 ;  /* 0x0000001c100c7c20 */ /* 0x000fe20008400000 */
[----:B------:R-:W-:Y:S01]  /*28b0*/  FMUL R7, R15, UR28 ;  /* 0x0000001c0f077c20 */ /* 0x000fe20008400000 */
[----:B------:R-:W-:Y:S01]  /*28c0*/  FMUL2 R86, R4.F32x2.HI_LO, -1.4426950216293334961 ;  /* 0xbfb8aa3b0456784a */ /* 0x000fe20001000000 */
[----:B------:R-:W-:Y:S01]  /*28d0*/  MUFU.RCP R15, R90 ;  /* 0x0000005a000f7308 */ /* 0x000fe20000001000 */
[----:B------:R-:W-:Y:S01]  /*28e0*/  FMUL R6, R14, UR28 ;  /* 0x0000001c0e067c20 */ /* 0x000fe20008400000 */
[----:B---3--:R-:W-:-:S02]  /*28f0*/  FMUL2 R36, R12.F32x2.HI_LO, -1.4426950216293334961 ;  /* 0xbfb8aa3b0c24784a */ /* 0x008fc40001000000 */
[----:B------:R-:W-:Y:S01]  /*2900*/  FADD R14, R91, 1 ;  /* 0x3f8000005b0e7421 */ /* 0x000fe20000000000 */
[----:B------:R-:W-:-:S03]  /*2910*/  FMUL2 R38, R6.F32x2.HI_LO, -1.4426950216293334961 ;  /* 0xbfb8aa3b0626784a */ /* 0x000fc60001000000 */
[----:B------:R1:W-:Y:S08]  /*2920*/  MUFU.EX2 R97, R86 ;  /* 0x0000005600617308 */ /* 0x0003f00000000800 */
[----:B------:R2:W-:Y:S08]  /*2930*/  MUFU.EX2 R92, R87 ;  /* 0x00000057005c7308 */ /* 0x0005f00000000800 */
[----:B------:R3:W-:Y:S01]  /*2940*/  MUFU.EX2 R89, R36 ;  /* 0x0000002400597308 */ /* 0x0007e20000000800 */
[----:B-1----:R-:W-:-:S07]  /*2950*/  FADD R86, R96, 1 ;  /* 0x3f80000060567421 */ /* 0x002fce0000000000 */
[----:B------:R-:W-:Y:S01]  /*2960*/  MUFU.RCP R17, R86 ;  /* 0x0000005600117308 */ /* 0x000fe20000001000 */
[----:B--2---:R-:W-:-:S07]  /*2970*/  FADD R87, R93, 1 ;  /* 0x3f8000005d577421 */ /* 0x004fce0000000000 */
[----:B------:R-:W1:Y:S01]  /*2980*/  MUFU.RCP R16, R87 ;  /* 0x0000005700107308 */ /* 0x000e620000001000 */
[----:B---3--:R-:W-:-:S07]  /*2990*/  FADD R36, R84, 1 ;  /* 0x3f80000054247421 */ /* 0x008fce0000000000 */
[----:B------:R-:W-:Y:S08]  /*29a0*/  MUFU.EX2 R95, R38 ;  /* 0x00000026005f7308 */ /* 0x000ff00000000800 */
[----:B------:R2:W-:Y:S01]  /*29b0*/  MUFU.EX2 R94, R39 ;  /* 0x00000027005e7308 */ /* 0x0005e20000000800 */
[----:B-1----:R-:W-:-:S04]  /*29c0*/  FMUL2 R16, R16.F32x2.HI_LO, R72.F32x2.HI_LO ;  /* 0x000000481010724a */ /* 0x002fc80000000000 */
[----:B------:R-:W-:Y:S02]  /*29d0*/  FMUL2 R16, R16.F32x2.HI_LO, R70.F32x2.HI_LO ;  /* 0x000000461010724a */ /* 0x000fe40000000000 */
[----:B------:R-:W-:Y:S01]  /*29e0*/  FADD R70, R88, 1 ;  /* 0x3f80000058467421 */ /* 0x000fe20000000000 */
[----:B------:R-:W-:Y:S08]  /*29f0*/  MUFU.EX2 R93, R37 ;  /* 0x00000025005d7308 */ /* 0x000ff00000000800 */
[----:B------:R-:W-:Y:S01]  /*2a00*/  MUFU.RCP R36, R36 ;  /* 0x0000002400247308 */ /* 0x000fe20000001000 */
[----:B--2---:R-:W-:-:S07]  /*2a10*/  FMUL2 R38, R18.F32x2.HI_LO, -1.4426950216293334961 ;  /* 0xbfb8aa3b1226784a */ /* 0x004fce0001000000 */
[----:B------:R-:W1:Y:S08]  /*2a20*/  MUFU.RCP R37, R85 ;  /* 0x0000005500257308 */ /* 0x000e700000001000 */
[----:B------:R-:W2:Y:S08]  /*2a30*/  MUFU.EX2 R91, R38 ;  /* 0x00000026005b7308 */ /* 0x000eb00000000800 */
[----:B------:R-:W3:Y:S01]  /*2a40*/  MUFU.EX2 R96, R39 ;  /* 0x0000002700607308 */ /* 0x000ee20000000800 */
[----:B-1----:R-:W-:-:S02]  /*2a50*/  FMUL2 R36, R36.F32x2.HI_LO, R8.F32x2.HI_LO ;  /* 0x000000082424724a */ /* 0x002fc40000000000 */
[----:B------:R-:W-:Y:S02]  /*2a60*/  FMUL2 R84, R22.F32x2.HI_LO, -1.4426950216293334961 ;  /* 0xbfb8aa3b1654784a */ /* 0x000fe40001000000 */
[----:B------:R-:W-:Y:S02]  /*2a70*/  FMUL2 R36, R36.F32x2.HI_LO, R40.F32x2.HI_LO ;  /* 0x000000282424724a */ /* 0x000fe40000000000 */
[----:B------:R-:W-:Y:S01]  /*2a80*/  FADD R40, R97, 1 ;  /* 0x3f80000061287421 */ /* 0x000fe20000000000 */
[----:B------:R-:W-:Y:S01]  /*2a90*/  MUFU.RCP R38, R70 ;  /* 0x0000004600267308 */ /* 0x000fe20000001000 */
[----:B------:R-:W-:Y:S01]  /*2aa0*/  FADD R97, R95, 1 ;  /* 0x3f8000005f617421 */ /* 0x000fe20000000000 */
[----:B--2---:R-:W-:-:S06]  /*2ab0*/  FADD R91, R91, 1 ;  /* 0x3f8000005b5b7421 */ /* 0x004fcc0000000000 */
[----:B------:R-:W1:Y:S01]  /*2ac0*/  MUFU.RCP R39, R98 ;  /* 0x0000006200277308 */ /* 0x000e620000001000 */
[----:B---3--:R-:W-:-:S07]  /*2ad0*/  FADD R96, R96, 1 ;  /* 0x3f80000060607421 */ /* 0x008fce0000000000 */
[----:B------:R-:W2:Y:S08]  /*2ae0*/  MUFU.RCP R14, R14 ;  /* 0x0000000e000e7308 */ /* 0x000eb00000001000 */
[----:B------:R3:W-:Y:S01]  /*2af0*/  MUFU.EX2 R88, R84 ;  /* 0x0000005400587308 */ /* 0x0007e20000000800 */
[----:B-1----:R-:W-:Y:S01]  /*2b00*/  FMUL2 R38, R38.F32x2.HI_LO, R10.F32x2.HI_LO ;  /* 0x0000000a2626724a */ /* 0x002fe20000000000 */
[----:B------:R-:W-:-:S02]  /*2b10*/  F2FP.BF16.F32.PACK_AB R11, R11, R10 ;  /* 0x0000000a0b0b723e */ /* 0x000fc400000010ff */
[----:B------:R-:W-:Y:S01]  /*2b20*/  F2FP.BF16.F32.PACK_AB R10, R9, R8 ;  /* 0x00000008090a723e */ /* 0x000fe200000010ff */
[----:B------:R-:W-:Y:S02]  /*2b30*/  FMUL2 R38, R38.F32x2.HI_LO, R42.F32x2.HI_LO ;  /* 0x0000002a2626724a */ /* 0x000fe40000000000 */
[----:B------:R-:W-:Y:S01]  /*2b40*/  FMUL R43, R25, UR28 ;  /* 0x0000001c192b7c20 */ /* 0x000fe20008400000 */
[----:B------:R-:W-:Y:S01]  /*2b50*/  FMUL R42, R24, UR28 ;  /* 0x0000001c182a7c20 */ /* 0x000fe20008400000 */
[----:B--2---:R-:W-:Y:S01]  /*2b60*/  FMUL2 R14, R14.F32x2.HI_LO, R2.F32x2.HI_LO ;  /* 0x000000020e0e724a */ /* 0x004fe20000000000 */
[----:B------:R-:W-:Y:S01]  /*2b70*/  MUFU.RCP R24, R97 ;  /* 0x0000006100187308 */ /* 0x000fe20000001000 */
[----:B------:R-:W-:Y:S02]  /*2b80*/  FMUL2 R8, R34.F32x2.HI_LO, -1.4426950216293334961 ;  /* 0xbfb8aa3b2208784a */ /* 0x000fe40001000000 */
[----:B------:R-:W-:Y:S02]  /*2b90*/  FMUL2 R14, R14.F32x2.HI_LO, R68.F32x2.HI_LO ;  /* 0x000000440e0e724a */ /* 0x000fe40000000000 */
[----:B------:R-:W-:-:S02]  /*2ba0*/  FMUL2 R68, R20.F32x2.HI_LO, -1.4426950216293334961 ;  /* 0xbfb8aa3b1444784a */ /* 0x000fc40001000000 */
[----:B---3--:R-:W-:Y:S01]  /*2bb0*/  FADD R84, R94, 1 ;  /* 0x3f8000005e547421 */ /* 0x008fe20000000000 */
[----:B------:R-:W-:Y:S01]  /*2bc0*/  MUFU.RCP R40, R40 ;  /* 0x0000002800287308 */ /* 0x000fe20000001000 */
[----:B------:R-:W-:-:S07]  /*2bd0*/  FMUL2 R70, R42.F32x2.HI_LO, -1.4426950216293334961 ;  /* 0xbfb8aa3b2a46784a */ /* 0x000fce0001000000 */
[----:B------:R-:W1:Y:S08]  /*2be0*/  MUFU.RCP R25, R84 ;  /* 0x0000005400197308 */ /* 0x000e700000001000 */
[----:B------:R2:W-:Y:S08]  /*2bf0*/  MUFU.EX2 R86, R68 ;  /* 0x0000004400567308 */ /* 0x0005f00000000800 */
[----:B------:R3:W-:Y:S01]  /*2c00*/  MUFU.EX2 R87, R69 ;  /* 0x0000004500577308 */ /* 0x0007e20000000800 */
[----:B-1----:R-:W-:-:S02]  /*2c10*/  FMUL2 R24, R24.F32x2.HI_LO, R6.F32x2.HI_LO ;  /* 0x000000061818724a */ /* 0x002fc40000000000 */
[----:B------:R-:W-:Y:S02]  /*2c20*/  FADD R84, R93, 1 ;  /* 0x3f8000005d547421 */ /* 0x000fe40000000000 */
[----:B------:R-:W-:-:S03]  /*2c30*/  FMUL2 R46, R24.F32x2.HI_LO, R46.F32x2.HI_LO ;  /* 0x0000002e182e724a */ /* 0x000fc60000000000 */
[----:B------:R-:W-:Y:S01]  /*2c40*/  MUFU.RCP R24, R91 ;  /* 0x0000005b00187308 */ /* 0x000fe20000001000 */
[----:B--2---:R-:W-:-:S07]  /*2c50*/  FADD R68, R92, 1 ;  /* 0x3f8000005c447421 */ /* 0x004fce0000000000 */
[----:B------:R-:W1:Y:S01]  /*2c60*/  MUFU.RCP R25, R96 ;  /* 0x0000006000197308 */ /* 0x000e620000001000 */
[----:B---3--:R-:W-:-:S07]  /*2c70*/  FMUL R69, R27, UR28 ;  /* 0x0000001c1b457c20 */ /* 0x008fce0008400000 */
[----:B------:R2:W3:Y:S08]  /*2c80*/  MUFU.RCP R41, R68 ;  /* 0x0000004400297308 */ /* 0x0004f00000001000 */
[----:B------:R4:W-:Y:S01]  /*2c90*/  MUFU.RCP R27, R84 ;  /* 0x00000054001b7308 */ /* 0x0009e20000001000 */
[----:B-1----:R-:W-:-:S04]  /*2ca0*/  FMUL2 R24, R24.F32x2.HI_LO, R18.F32x2.HI_LO ;  /* 0x000000121818724a */ /* 0x002fc80000000000 */
[----:B------:R-:W-:Y:S02]  /*2cb0*/  FMUL2 R50, R24.F32x2.HI_LO, R50.F32x2.HI_LO ;  /* 0x000000321832724a */ /* 0x000fe40000000000 */
[----:B------:R-:W-:Y:S01]  /*2cc0*/  FMUL2 R24, R32.F32x2.HI_LO, -1.4426950216293334961 ;  /* 0xbfb8aa3b2018784a */ /* 0x000fe20001000000 */
[----:B------:R-:W1:Y:S01]  /*2cd0*/  MUFU.EX2 R92, R70 ;  /* 0x00000046005c7308 */ /* 0x000e620000000800 */
[----:B--2---:R-:W-:Y:S01]  /*2ce0*/  FMUL R68, R26, UR28 ;  /* 0x0000001c1a447c20 */ /* 0x004fe20008400000 */
[----:B------:R-:W-:Y:S01]  /*2cf0*/  FADD R26, R89, 1 ;  /* 0x3f800000591a7421 */ /* 0x000fe20000000000 */
[----:B---3--:R-:W-:-:S04]  /*2d00*/  FMUL2 R40, R40.F32x2.HI_LO, R4.F32x2.HI_LO ;  /* 0x000000042828724a */ /* 0x008fc80000000000 */
[----:B------:R-:W-:Y:S01]  /*2d10*/  FMUL2 R40, R40.F32x2.HI_LO, R44.F32x2.HI_LO ;  /* 0x0000002c2828724a */ /* 0x000fe20000000000 */
[----:B------:R-:W2:Y:S01]  /*2d20*/  MUFU.RCP R26, R26 ;  /* 0x0000001a001a7308 */ /* 0x000ea20000001000 */
[----:B------:R-:W-:Y:S02]  /*2d30*/  FMUL2 R44, R68.F32x2.HI_LO, -1.4426950216293334961 ;  /* 0xbfb8aa3b442c784a */ /* 0x000fe40001000000 */
[----:B----4-:R-:W-:Y:S01]  /*2d40*/  FADD R84, R86, 1 ;  /* 0x3f80000056547421 */ /* 0x010fe20000000000 */
[----:B------:R-:W-:Y:S02]  /*2d50*/  F2FP.BF16.F32.PACK_AB R40, R41, R40 ;  /* 0x000000282928723e */ /* 0x000fe400000010ff */
[----:B------:R-:W-:Y:S02]  /*2d60*/  F2FP.BF16.F32.PACK_AB R41, R47, R46 ;  /* 0x0000002e2f29723e */ /* 0x000fe400000010ff */
[----:B------:R3:W4:Y:S01]  /*2d70*/  MUFU.EX2 R94, R71 ;  /* 0x00000047005e7308 */ /* 0x0007220000000800 */
[----:B-1----:R-:W-:-:S07]  /*2d80*/  FADD R86, R92, 1 ;  /* 0x3f8000005c567421 */ /* 0x002fce0000000000 */
[----:B------:R1:W-:Y:S01]  /*2d90*/  MUFU.EX2 R90, R85 ;  /* 0x00000055005a7308 */ /* 0x0003e20000000800 */
[----:B--2---:R-:W-:-:S07]  /*2da0*/  FMUL2 R26, R26.F32x2.HI_LO, R12.F32x2.HI_LO ;  /* 0x0000000c1a1a724a */ /* 0x004fce0000000000 */
[----:B------:R2:W-:Y:S01]  /*2db0*/  MUFU.EX2 R96, R25 ;  /* 0x0000001900607308 */ /* 0x0005e20000000800 */
[----:B---3--:R-:W-:-:S07]  /*2dc0*/  FMUL2 R70, R28.F32x2.HI_LO, -1.4426950216293334961 ;  /* 0xbfb8aa3b1c46784a */ /* 0x008fce0001000000 */
[----:B------:R-:W3:Y:S01]  /*2dd0*/  MUFU.EX2 R24, R24 ;  /* 0x0000001800187308 */ /* 0x000ee20000000800 */
[----:B-1----:R-:W-:Y:S01]  /*2de0*/  FADD R85, R87, 1 ;  /* 0x3f80000057557421 */ /* 0x002fe20000000000 */
[----:B----4-:R-:W-:-:S06]  /*2df0*/  FADD R87, R94, 1 ;  /* 0x3f8000005e577421 */ /* 0x010fcc0000000000 */
[----:B------:R-:W-:Y:S01]  /*2e00*/  MUFU.EX2 R95, R44 ;  /* 0x0000002c005f7308 */ /* 0x000fe20000000800 */
[----:B--2---:R-:W-:Y:S02]  /*2e10*/  F2FP.BF16.F32.PACK_AB R25, R7, R6 ;  /* 0x000000060719723e */ /* 0x004fe400000010ff */
[----:B------:R-:W-:Y:S02]  /*2e20*/  F2FP.BF16.F32.PACK_AB R6, R43, R42 ;  /* 0x0000002a2b06723e */ /* 0x000fe400000010ff */
[----:B------:R-:W-:-:S03]  /*2e30*/  F2FP.BF16.F32.PACK_AB R7, R69, R68 ;  /* 0x000000444507723e */ /* 0x000fc600000010ff */
[----:B------:R1:W2:Y:S01]  /*2e40*/  MUFU.EX2 R97, R45 ;  /* 0x0000002d00617308 */ /* 0x0002a20000000800 */
[----:B---3--:R-:W-:Y:S01]  /*2e50*/  FADD R92, R24, 1 ;  /* 0x3f800000185c7421 */ /* 0x008fe20000000000 */
[----:B------:R-:W-:Y:S02]  /*2e60*/  F2FP.BF16.F32.PACK_AB R24, R5, R4 ;  /* 0x000000040518723e */ /* 0x000fe400000010ff */
[----:B------:R-:W-:Y:S02]  /*2e70*/  IADD3 R4, PT, PT, R83, 0x40, RZ ;  /* 0x0000004053047810 */ /* 0x000fe40007ffe0ff */
[----:B------:R-:W-:Y:S02]  /*2e80*/  F2FP.BF16.F32.PACK_AB R5, R23, R22 ;  /* 0x000000161705723e */ /* 0x000fe400000010ff */
[----:B------:R3:W4:Y:S08]  /*2e90*/  MUFU.EX2 R93, R70 ;  /* 0x00000046005d7308 */ /* 0x0007300000000800 */
[----:B------:R-:W-:Y:S01]  /*2ea0*/  MUFU.RCP R86, R86 ;  /* 0x0000005600567308 */ /* 0x000fe20000001000 */
[----:B-1----:R-:W-:-:S02]  /*2eb0*/  FMUL2 R44, R26.F32x2.HI_LO, R48.F32x2.HI_LO ;  /* 0x000000301a2c724a */ /* 0x002fc40000000000 */
[----:B------:R-:W-:Y:S02]  /*2ec0*/  FMUL2 R26, R30.F32x2.HI_LO, -1.4426950216293334961 ;  /* 0xbfb8aa3b1e1a784a */ /* 0x000fe40001000000 */
[----:B--2---:R-:W-:-:S03]  /*2ed0*/  FADD R89, R97, 1 ;  /* 0x3f80000061597421 */ /* 0x004fc60000000000 */
[----:B------:R1:W2:Y:S01]  /*2ee0*/  MUFU.EX2 R49, R71 ;  /* 0x0000004700317308 */ /* 0x0002a20000000800 */
[----:B---3--:R-:W-:Y:S01]  /*2ef0*/  FADD R70, R88, 1 ;  /* 0x3f80000058467421 */ /* 0x008fe20000000000 */
[----:B----4-:R-:W-:Y:S01]  /*2f00*/  FADD R48, R93, 1 ;  /* 0x3f8000005d307421 */ /* 0x010fe20000000000 */
[----:B------:R-:W-:-:S05]  /*2f10*/  FADD R88, R95, 1 ;  /* 0x3f8000005f587421 */ /* 0x000fca0000000000 */
[----:B------:R-:W3:Y:S08]  /*2f20*/  MUFU.RCP R87, R87 ;  /* 0x0000005700577308 */ /* 0x000ef00000001000 */
[----:B------:R4:W-:Y:S01]  /*2f30*/  MUFU.EX2 R98, R9 ;  /* 0x0000000900627308 */ /* 0x0009e20000000800 */
[----:B-1----:R-:W-:Y:S01]  /*2f40*/  FADD R71, R90, 1 ;  /* 0x3f8000005a477421 */ /* 0x002fe20000000000 */
[----:B--2---:R-:W-:-:S06]  /*2f50*/  FADD R49, R49, 1 ;  /* 0x3f80000031317421 */ /* 0x004fcc0000000000 */
[----:B------:R-:W1:Y:S01]  /*2f60*/  MUFU.EX2 R26, R26 ;  /* 0x0000001a001a7308 */ /* 0x000e620000000800 */
[----:B---3--:R-:W-:Y:S01]  /*2f70*/  FMUL2 R86, R86.F32x2.HI_LO, R42.F32x2.HI_LO ;  /* 0x0000002a5656724a */ /* 0x008fe20000000000 */
[----:B------:R-:W-:Y:S02]  /*2f80*/  SHF.R.U32.HI R43, RZ, 0x3, R4 ;  /* 0x00000003ff2b7819 */ /* 0x000fe40000011604 */
[----:B------:R-:W-:Y:S01]  /*2f90*/  F2FP.BF16.F32.PACK_AB R42, R45, R44 ;  /* 0x0000002c2d2a723e */ /* 0x000fe200000010ff */
[----:B------:R-:W-:Y:S01]  /*2fa0*/  FMUL2 R86, R86.F32x2.HI_LO, R56.F32x2.HI_LO ;  /* 0x000000385656724a */ /* 0x000fe20000000000 */
[----:B------:R-:W-:Y:S02]  /*2fb0*/  LOP3.LUT R43, R4, 0x70, R43, 0x78, !PT ;  /* 0x00000070042b7812 */ /* 0x000fe400078e782b */
[----:B------:R-:W2:Y:S01]  /*2fc0*/  MUFU.EX2 R91, R27 ;  /* 0x0000001b005b7308 */ /* 0x000ea20000000800 */
[----:B----4-:R-:W-:Y:S01]  /*2fd0*/  F2FP.BF16.F32.PACK_AB R9, R73, R72 ;  /* 0x000000484909723e */ /* 0x010fe200000010ff */
[----:B------:R-:W-:Y:S01]  /*2fe0*/  FADD R73, R96, 1 ;  /* 0x3f80000060497421 */ /* 0x000fe20000000000 */
[----:B------:R-:W-:-:S05]  /*2ff0*/  F2FP.BF16.F32.PACK_AB R4, R21, R20 ;  /* 0x000000141504723e */ /* 0x000fca00000010ff */
[----:B------:R-:W-:Y:S01]  /*3000*/  MUFU.RCP R84, R84 ;  /* 0x0000005400547308 */ /* 0x000fe20000001000 */
[----:B-1----:R-:W-:Y:S01]  /*3010*/  FADD R90, R26, 1 ;  /* 0x3f8000001a5a7421 */ /* 0x002fe20000000000 */
[----:B------:R-:W-:-:S06]  /*3020*/  F2FP.BF16.F32.PACK_AB R26, R13, R12 ;  /* 0x0000000c0d1a723e */ /* 0x000fcc00000010ff */
[----:B------:R-:W1:Y:S01]  /*3030*/  MUFU.RCP R85, R85 ;  /* 0x0000005500557308 */ /* 0x000e620000001000 */
[----:B--2---:R-:W-:-:S07]  /*3040*/  FADD R91, R91, 1 ;  /* 0x3f8000005b5b7421 */ /* 0x004fce0000000000 */
[----:B------:R2:W3:Y:S08]  /*3050*/  MUFU.EX2 R27, R8 ;  /* 0x00000008001b7308 */ /* 0x0004f00000000800 */
[----:B------:R-:W-:Y:S01]  /*3060*/  MUFU.RCP R70, R70 ;  /* 0x0000004600467308 */ /* 0x000fe20000001000 */
[----:B-1----:R-:W-:Y:S01]  /*3070*/  FMUL2 R12, R84.F32x2.HI_LO, R20.F32x2.HI_LO ;  /* 0x00000014540c724a */ /* 0x002fe20000000000 */
[----:B------:R-:W-:-:S02]  /*3080*/  IADD3 R20, PT, PT, R83, 0x50, RZ ;  /* 0x0000005053147810 */ /* 0x000fc40007ffe0ff */
[----:B------:R-:W-:Y:S01]  /*3090*/  F2FP.BF16.F32.PACK_AB R21, R31, R30 ;  /* 0x0000001e1f15723e */ /* 0x000fe200000010ff */
[----:B------:R-:W-:-:S03]  /*30a0*/  FMUL2 R12, R12.F32x2.HI_LO, R52.F32x2.HI_LO ;  /* 0x000000340c0c724a */ /* 0x000fc60000000000 */
[----:B------:R-:W1:Y:S01]  /*30b0*/  MUFU.RCP R71, R71 ;  /* 0x0000004700477308 */ /* 0x000e620000001000 */
[----:B--2---:R-:W-:Y:S01]  /*30c0*/  F2FP.BF16.F32.PACK_AB R8, R3, R2 ;  /* 0x000000020308723e */ /* 0x004fe200000010ff */
[----:B---3--:R-:W-:Y:S01]  /*30d0*/  FADD R2, R27, 1 ;  /* 0x3f8000001b027421 */ /* 0x008fe20000000000 */
[----:B------:R-:W-:Y:S01]  /*30e0*/  F2FP.BF16.F32.PACK_AB R27, R19, R18 ;  /* 0x00000012131b723e */ /* 0x000fe200000010ff */
[----:B------:R-:W-:Y:S02]  /*30f0*/  FADD R3, R98, 1 ;  /* 0x3f80000062037421 */ /* 0x000fe40000000000 */
[----:B------:R2:W-:Y:S02]  /*3100*/  STS.128 [R43], R8 ;  /* 0x000000082b007388 */ /* 0x0005e40000000c00 */
[----:B------:R-:W-:Y:S08]  /*3110*/  MUFU.RCP R72, R92 ;  /* 0x0000005c00487308 */ /* 0x000ff00000001000 */
[----:B------:R-:W3:Y:S01]  /*3120*/  MUFU.RCP R73, R73 ;  /* 0x0000004900497308 */ /* 0x000ee20000001000 */
[----:B-1----:R-:W-:Y:S01]  /*3130*/  FMUL2 R18, R70.F32x2.HI_LO, R22.F32x2.HI_LO ;  /* 0x000000164612724a */ /* 0x002fe20000000000 */
[----:B------:R-:W-:-:S02]  /*3140*/  F2FP.BF16.F32.PACK_AB R22, R33, R32 ;  /* 0x000000202116723e */ /* 0x000fc400000010ff */
[----:B------:R-:W-:Y:S01]  /*3150*/  F2FP.BF16.F32.PACK_AB R23, R35, R34 ;  /* 0x000000222317723e */ /* 0x000fe200000010ff */
[----:B------:R-:W-:-:S03]  /*3160*/  FMUL2 R18, R18.F32x2.HI_LO, R54.F32x2.HI_LO ;  /* 0x000000361212724a */ /* 0x000fc60000000000 */
[----:B------:R-:W-:Y:S08]  /*3170*/  MUFU.RCP R48, R48 ;  /* 0x0000003000307308 */ /* 0x000ff00000001000 */
[----:B------:R-:W1:Y:S01]  /*3180*/  MUFU.RCP R49, R49 ;  /* 0x0000003100317308 */ /* 0x000e620000001000 */
[----:B---3--:R-:W-:Y:S01]  /*3190*/  FMUL2 R72, R72.F32x2.HI_LO, R32.F32x2.HI_LO ;  /* 0x000000204848724a */ /* 0x008fe20000000000 */
[----:B------:R-:W-:-:S02]  /*31a0*/  SHF.R.U32.HI R33, RZ, 0x3, R20 ;  /* 0x00000003ff217819 */ /* 0x000fc40000011614 */
[----:B--2---:R-:W-:Y:S01]  /*31b0*/  IADD3 R8, PT, PT, R83, 0x60, RZ ;  /* 0x0000006053087810 */ /* 0x004fe20007ffe0ff */
[----:B------:R-:W-:Y:S01]  /*31c0*/  FMUL2 R72, R72.F32x2.HI_LO, R64.F32x2.HI_LO ;  /* 0x000000404848724a */ /* 0x000fe20000000000 */
[----:B------:R-:W-:Y:S02]  /*31d0*/  IADD3 R83, PT, PT, R83, 0x70, RZ ;  /* 0x0000007053537810 */ /* 0x000fe40007ffe0ff */
[----:B------:R-:W-:Y:S01]  /*31e0*/  MUFU.RCP R2, R2 ;  /* 0x0000000200027308 */ /* 0x000fe20000001000 */
[----:B------:R-:W-:Y:S02]  /*31f0*/  SHF.R.U32.HI R9, RZ, 0x3, R8 ;  /* 0x00000003ff097819 */ /* 0x000fe40000011608 */
[----:B------:R-:W-:Y:S02]  /*3200*/  SHF.R.U32.HI R10, RZ, 0x3, R83 ;  /* 0x00000003ff0a7819 */ /* 0x000fe40000011653 */
[----:B------:R-:W-:Y:S02]  /*3210*/  LOP3.LUT R33, R20, 0x70, R33, 0x78, !PT ;  /* 0x0000007014217812 */ /* 0x000fe400078e7821 */
[-C--:B------:R-:W-:Y:S01]  /*3220*/  F2FP.BF16.F32.PACK_AB R20, R29, R28.reuse ;  /* 0x0000001c1d14723e */ /* 0x080fe200000010ff */
[----:B------:R-:W2:Y:S01]  /*3230*/  MUFU.RCP R3, R3 ;  /* 0x0000000300037308 */ /* 0x000ea20000001000 */
[----:B-1----:R-:W-:Y:S01]  /*3240*/  FMUL2 R48, R48.F32x2.HI_LO, R28.F32x2.HI_LO ;  /* 0x0000001c3030724a */ /* 0x002fe20000000000 */
[----:B------:R-:W-:Y:S01]  /*3250*/  LOP3.LUT R29, R8, 0x70, R9, 0x78, !PT ;  /* 0x00000070081d7812 */ /* 0x000fe200078e7809 */
[----:B------:R1:W-:Y:S01]  /*3260*/  STS.128 [R33], R24 ;  /* 0x0000001821007388 */ /* 0x0003e20000000c00 */
[----:B------:R-:W-:Y:S01]  /*3270*/  LOP3.LUT R28, R83, 0x70, R10, 0x78, !PT ;  /* 0x00000070531c7812 */ /* 0x000fe200078e780a */
[----:B------:R-:W-:Y:S01]  /*3280*/  FMUL2 R48, R48.F32x2.HI_LO, R60.F32x2.HI_LO ;  /* 0x0000003c3030724a */ /* 0x000fe20000000000 */
[----:B------:R-:W-:Y:S01]  /*3290*/  F2FP.BF16.F32.PACK_AB R10, R73, R72 ;  /* 0x00000048490a723e */ /* 0x000fe200000010ff */
[----:B------:R3:W-:Y:S01]  /*32a0*/  STS.128 [R29], R4 ;  /* 0x000000041d007388 */ /* 0x0007e20000000c00 */
[----:B------:R-:W-:Y:S01]  /*32b0*/  MUFU.RCP R88, R88 ;  /* 0x0000005800587308 */ /* 0x000fe20000001000 */
[----:B------:R-:W-:-:S02]  /*32c0*/  F2FP.BF16.F32.PACK_AB R43, R51, R50 ;  /* 0x00000032332b723e */ /* 0x000fc400000010ff */
[----:B------:R3:W-:Y:S01]  /*32d0*/  STS.128 [R28], R20 ;  /* 0x000000141c007388 */ /* 0x0007e20000000c00 */
[----:B------:R-:W-:Y:S01]  /*32e0*/  F2FP.BF16.F32.PACK_AB R8, R49, R48 ;  /* 0x000000303108723e */ /* 0x000fe200000010ff */
[----:B------:R4:W-:Y:S06]  /*32f0*/  MEMBAR.ALL.CTA ;  /* 0x0000000000007992 */ /* 0x0009ec0000008000 */
[----:B----4-:R-:W4:Y:S01]  /*3300*/  FENCE.VIEW.ASYNC.S ;  /* 0x00000000000073c6 */ /* 0x010f220000000000 */
[----:B------:R-:W5:Y:S01]  /*3310*/  MUFU.RCP R89, R89 ;  /* 0x0000005900597308 */ /* 0x000f620000001000 */
[----:B--2---:R-:W-:-:S04]  /*3320*/  FMUL2 R2, R2.F32x2.HI_LO, R34.F32x2.HI_LO ;  /* 0x000000220202724a */ /* 0x004fc80000000000 */
[----:B------:R-:W-:-:S03]  /*3330*/  FMUL2 R2, R2.F32x2.HI_LO, R66.F32x2.HI_LO ;  /* 0x000000420202724a */ /* 0x000fc60000000000 */
[----:B------:R-:W-:Y:S02]  /*3340*/  MUFU.RCP R90, R90 ;  /* 0x0000005a005a7308 */ /* 0x000fe40000001000 */
[----:B------:R-:W-:Y:S02]  /*3350*/  F2FP.BF16.F32.PACK_AB R11, R3, R2 ;  /* 0x00000002030b723e */ /* 0x000fe400000010ff */
[----:B------:R-:W-:-:S04]  /*3360*/  MOV R2, UR30 ;  /* 0x0000001e00027c02 */ /* 0x000fc80008000f00 */
[----:B------:R-:W2:Y:S01]  /*3370*/  MUFU.RCP R91, R91 ;  /* 0x0000005b005b7308 */ /* 0x000ea20000001000 */
[----:B-----5:R-:W-:Y:S01]  /*3380*/  FMUL2 R88, R88.F32x2.HI_LO, R68.F32x2.HI_LO ;  /* 0x000000445858724a */ /* 0x020fe20000000000 */
[----:B-1----:R-:W-:Y:S02]  /*3390*/  F2FP.BF16.F32.PACK_AB R24, R13, R12 ;  /* 0x0000000c0d18723e */ /* 0x002fe400000010ff */
[----:B------:R-:W-:Y:S01]  /*33a0*/  F2FP.BF16.F32.PACK_AB R13, R17, R16 ;  /* 0x00000010110d723e */ /* 0x000fe200000010ff */
[----:B------:R-:W-:Y:S01]  /*33b0*/  FMUL2 R88, R88.F32x2.HI_LO, R58.F32x2.HI_LO ;  /* 0x0000003a5858724a */ /* 0x000fe20000000000 */
[----:B------:R-:W-:Y:S02]  /*33c0*/  F2FP.BF16.F32.PACK_AB R12, R15, R14 ;  /* 0x0000000e0f0c723e */ /* 0x000fe400000010ff */
[C---:B------:R-:W-:Y:S02]  /*33d0*/  LEA R17, R2.reuse, R78, 0xd ;  /* 0x0000004e02117211 */ /* 0x040fe400078e68ff */
[----:B------:R-:W-:-:S02]  /*33e0*/  LEA R16, R2, R79, 0xd ;  /* 0x0000004f02107211 */ /* 0x000fc400078e68ff */
[----:B------:R-:W-:Y:S02]  /*33f0*/  LEA R3, R2, R80, 0xd ;  /* 0x0000005002037211 */ /* 0x000fe400078e68ff */
[----:B------:R-:W-:Y:S02]  /*3400*/  F2FP.BF16.F32.PACK_AB R25, R19, R18 ;  /* 0x000000121319723e */ /* 0x000fe400000010ff */
[----:B------:R-:W-:Y:S01]  /*3410*/  F2FP.BF16.F32.PACK_AB R26, R87, R86 ;  /* 0x00000056571a723e */ /* 0x000fe200000010ff */
[----:B--2---:R-:W-:Y:S01]  /*3420*/  FMUL2 R90, R90.F32x2.HI_LO, R30.F32x2.HI_LO ;  /* 0x0000001e5a5a724a */ /* 0x004fe20000000000 */
[----:B------:R-:W-:Y:S02]  /*3430*/  F2FP.BF16.F32.PACK_AB R27, R89, R88 ;  /* 0x00000058591b723e */ /* 0x000fe400000010ff */
[----:B------:R-:W-:Y:S01]  /*3440*/  F2FP.BF16.F32.PACK_AB R14, R37, R36 ;  /* 0x00000024250e723e */ /* 0x000fe200000010ff */
[----:B------:R-:W-:Y:S01]  /*3450*/  FMUL2 R90, R90.F32x2.HI_LO, R62.F32x2.HI_LO ;  /* 0x0000003e5a5a724a */ /* 0x000fe20000000000 */
[----:B------:R-:W-:-:S02]  /*3460*/  F2FP.BF16.F32.PACK_AB R15, R39, R38 ;  /* 0x00000026270f723e */ /* 0x000fc400000010ff */
[----:B------:R-:W-:Y:S02]  /*3470*/  LEA R2, R2, R81, 0xd ;  /* 0x0000005102027211 */ /* 0x000fe400078e68ff */
[----:B------:R-:W-:Y:S01]  /*3480*/  F2FP.BF16.F32.PACK_AB R9, R91, R90 ;  /* 0x0000005a5b09723e */ /* 0x000fe200000010ff */
[----:B----4-:R-:W-:Y:S06]  /*3490*/  BAR.SYNC.DEFER_BLOCKING 0x1, 0x80 ;  /* 0x0042000000007b1d */ /* 0x010fec0000010000 */
[----:B---3--:R-:W-:Y:S05]  /*34a0*/  BRA.U !UP4, `(.L_x_24) ;  /* 0x000000010c187547 */ /* 0x008fea000b800000 */
[----:B------:R-:W-:Y:S02]  /*34b0*/  ULEA UR4, UR31, UR8, 0xd ;  /* 0x000000081f047291 */ /* 0x000fe4000f8e68ff */
[----:B------:R-:W-:Y:S02]  /*34c0*/  ULEA UR5, UR29, UR5, 0x7 ;  /* 0x000000051d057291 */ /* 0x000fe4000f8e38ff */
[----:B------:R-:W-:-:S09]  /*34d0*/  UIADD3 UR4, UPT, UPT, UR4, 0x4400, URZ ;  /* 0x0000440004047890 */ /* 0x000fd2000fffe0ff */
[----:B------:R1:W-:Y:S01]  /*34e0*/  UTMASTG.2D [UR4], [UR26], desc[URZ] ;  /* 0x0000ff041a0073b5 */ /* 0x0003e20008009000 */
[----:B------:R0:W-:Y:S01]  /*34f0*/  UTMACMDFLUSH ;  /* 0x00000000000079b7 */ /* 0x0001e20000000000 */
[----:B-1----:R-:W-:-:S04]  /*3500*/  DEPBAR.LE SB0, 0x3 ;  /* 0x000080c00000791a */ /* 0x002fc80000000000 */
.L_x_24:
[----:B------:R-:W-:Y:S01]  /*3510*/  BAR.SYNC.DEFER_BLOCKING 0x1, 0x80 ;  /* 0x0042000000007b1d */ /* 0x000fe20000010000 */
[----:B------:R-:W-:-:S05]  /*3520*/  UPLOP3.LUT UP0, UPT, UPT, UPT, UP1, 0x80, 0x8 ;  /* 0x000000000008789c */ /* 0x000fca0003f0f010 */
[----:B------:R1:W-:Y:S04]  /*3530*/  STS.128 [R17], R12 ;  /* 0x0000000c11007388 */ /* 0x0003e80000000c00 */
[----:B------:R1:W-:Y:S04]  /*3540*/  STS.128 [R16], R40 ;  /* 0x0000002810007388 */ /* 0x0003e80000000c00 */
[----:B------:R1:W-:Y:S04]  /*3550*/  STS.128 [R3], R24 ;  /* 0x0000001803007388 */ /* 0x0003e80000000c00 */
[----:B------:R1:W-:Y:S01]  /*3560*/  STS.128 [R2], R8 ;  /* 0x0000000802007388 */ /* 0x0003e20000000c00 */
[----:B------:R2:W-:Y:S06]  /*3570*/  MEMBAR.ALL.CTA ;  /* 0x0000000000007992 */ /* 0x0005ec0000008000 */
[----:B--2---:R-:W2:Y:S02]  /*3580*/  FENCE.VIEW.ASYNC.S ;  /* 0x00000000000073c6 */ /* 0x004ea40000000000 */
[----:B--2---:R-:W-:Y:S06]  /*3590*/  BAR.SYNC.DEFER_BLOCKING 0x1, 0x80 ;  /* 0x0042000000007b1d */ /* 0x004fec0000010000 */
[----:B------:R-:W-:Y:S05]  /*35a0*/  BRA.U !UP4, `(.L_x_25) ;  /* 0x000000010c207547 */ /* 0x000fea000b800000 */
[----:B------:R-:W-:Y:S02]  /*35b0*/  USHF.L.U32 UR30, UR30, 0xc, URZ ;  /* 0x0000000c1e1e7899 */ /* 0x000fe400080006ff */
[----:B------:R-:W-:Y:S02]  /*35c0*/  ULEA UR5, UR29, UR31, 0x2 ;  /* 0x0000001f1d057291 */ /* 0x000fe4000f8e10ff */
[----:B------:R-:W-:Y:S02]  /*35d0*/  UIADD3 UR4, UPT, UPT, UR7, UR30, UR30 ;  /* 0x0000001e07047290 */ /* 0x000fe4000fffe01e */
[----:B------:R-:W-:Y:S02]  /*35e0*/  USHF.L.U32 UR5, UR5, 0x4, URZ ;  /* 0x0000000405057899 */ /* 0x000fe400080006ff */
[----:B------:R-:W-:-:S09]  /*35f0*/  UIADD3 UR4, UPT, UPT, UR4, 0x400, URZ ;  /* 0x0000040004047890 */ /* 0x000fd2000fffe0ff */
[----:B------:R2:W-:Y:S01]  /*3600*/  UTMASTG.2D [UR4], [UR24], desc[URZ] ;  /* 0x0000ff04180073b5 */ /* 0x0005e20008009000 */
[----:B------:R0:W-:Y:S01]  /*3610*/  UTMACMDFLUSH ;  /* 0x00000000000079b7 */ /* 0x0001e20000000000 */
[----:B--2---:R-:W-:-:S04]  /*3620*/  DEPBAR.LE SB0, 0x1 ;  /* 0x000080400000791a */ /* 0x004fc80000000000 */
.L_x_25:
[----:B------:R-:W-:Y:S01]  /*3630*/  BAR.SYNC.DEFER_BLOCKING 0x1, 0x80 ;  /* 0x0042000000007b1d */ /* 0x000fe20000010000 */
[----:B------:R-:W-:-:S05]  /*3640*/  UPLOP3.LUT UP1, UPT, UPT, UPT, UPT, 0x40, 0x4 ;  /* 0x000000000004789c */ /* 0x000fca0003f2e870 */
[----:B------:R-:W-:Y:S01]  /*3650*/  UMOV UR31, 0x2 ;  /* 0x00000002001f7882 */ /* 0x000fe20000000000 */
[----:B------:R-:W-:Y:S05]  /*3660*/  BRA.U UP0, `(.L_x_26) ;  /* 0xffffffe900d07547 */ /* 0x000fea000b83ffff */
[----:B------:R-:W2:Y:S01]  /*3670*/  LDCU.64 UR4, c[0x0][0x6c0] ;  /* 0x0000d800ff0477ac */ /* 0x000ea20008000a00 */
[----:B------:R-:W-:Y:S01]  /*3680*/  UIADD3 UR18, UPT, UPT, UR17, UR18, URZ ;  /* 0x0000001211127290 */ /* 0x000fe2000fffe0ff */
[----:B------:R-:W-:Y:S01]  /*3690*/  ELECT P0, URZ, PT ;  /* 0x0000000000ff782f */ /* 0x000fe20003800000 */
[----:B------:R-:W-:Y:S02]  /*36a0*/  UIADD3 UR11, UPT, UPT, UR11, 0x1, URZ ;  /* 0x000000010b0b7890 */ /* 0x000fe4000fffe0ff */
[----:B------:R-:W-:Y:S02]  /*36b0*/  UIADD3 UR12, UPT, UPT, UR12, 0x1, URZ ;  /* 0x000000010c0c7890 */ /* 0x000fe4000fffe0ff */
[----:B------:R-:W-:-:S04]  /*36c0*/  UISETP.NE.AND UP0, UPT, UR11, 0x2, UPT ;  /* 0x000000020b00788c */ /* 0x000fc8000bf05270 */
[----:B------:R-:W-:Y:S02]  /*36d0*/  USEL UR11, UR11, URZ, UP0 ;  /* 0x000000ff0b0b7287 */ /* 0x000fe40008000000 */
[----:B--2---:R-:W-:Y:S02]  /*36e0*/  UIMAD.WIDE.U32 UR28, UR18, UR5, URZ ;  /* 0x00000005121c72a5 */ /* 0x004fe4000f8e00ff */
[----:B-1----:R-:W-:Y:S01]  /*36f0*/  @P0 IMAD.MOV.U32 R2, RZ, RZ, 0x1 ;  /* 0x00000001ff020424 */ /* 0x002fe200078e00ff */
[----:B------:R-:W1:Y:S03]  /*3700*/  LDCU UR5, c[0x0][0x6d0] ;  /* 0x0000da00ff0577ac */ /* 0x000e660008000800 */
[----:B------:R2:W-:Y:S01]  /*3710*/  @P0 SYNCS.ARRIVE.TRANS64.ART0 RZ, [UR10+0x50], R2 ;  /* 0x00005002ffff09a7 */ /* 0x0005e2000850000a */
        /* <DEDUP_REMOVED lines=11> */
[----:B------:R-:W-:-:S04]  /*37d0*/  USHF.R.U32.HI UR6, URZ, UR15, UR6 ;  /* 0x0000000fff067299 */ /* 0x000fc80008011606 */
[----:B-1----:R-:W-:-:S07]  /*37e0*/  UIMAD.WIDE.U32 UR28, UR6, UR5, URZ ;  /* 0x00000005061c72a5 */ /* 0x002fce000f8e00ff */
[----:B------:R-:W-:Y:S02]  /*37f0*/  UMOV UR5, UR29 ;  /* 0x0000001d00057c82 */ /* 0x000fe40008000000 */
[----:B------:R-:W-:-:S04]  /*3800*/  UIADD3 UR28, UPT, UPT, UR6, -UR5, URZ ;  /* 0x80000005061c7290 */ /* 0x000fc8000fffe0ff */
[----:B------:R-:W-:-:S04]  /*3810*/  USHF.R.U32.HI UR28, URZ, UR14, UR28 ;  /* 0x0000000eff1c7299 */ /* 0x000fc8000801161c */
[----:B------:R-:W-:Y:S01]  /*3820*/  UIADD3 UR28, UPT, UPT, UR5, UR28, URZ ;  /* 0x0000001c051c7290 */ /* 0x000fe2000fffe0ff */
[----:B------:R-:W1:Y:S03]  /*3830*/  LDCU UR5, c[0x0][0x6cc] ;  /* 0x0000d980ff0577ac */ /* 0x000e660008000800 */
[----:B------:R-:W-:-:S04]  /*3840*/  USHF.R.U32.HI UR28, URZ, UR13, UR28 ;  /* 0x0000000dff1c7299 */ /* 0x000fc8000801161c */
[----:B------:R-:W-:-:S04]  /*3850*/  UIADD3 UR28, UPT, UPT, -UR28, URZ, URZ ;  /* 0x000000ff1c1c7290 */ /* 0x000fc8000fffe1ff */
[----:B------:R-:W-:Y:S02]  /*3860*/  UIMAD UR29, UR4, UR28, UR6 ;  /* 0x0000001c041d72a4 */ /* 0x000fe4000f8e0206 */
[----:B------:R-:W-:Y:S02]  /*3870*/  USEL UR4, URZ, 0x1, UP0 ;  /* 0x00000001ff047887 */ /* 0x000fe40008000000 */
[----:B------:R-:W-:Y:S02]  /*3880*/  UISETP.GE.AND UP0, UPT, UR18, 0x400, UPT ;  /* 0x000004001200788c */ /* 0x000fe4000bf06270 */
[----:B------:R-:W-:Y:S02]  /*3890*/  UIADD3 UR6, UPT, UPT, -UR6, URZ, URZ ;  /* 0x000000ff06067290 */ /* 0x000fe4000fffe1ff */
[----:B------:R-:W-:Y:S02]  /*38a0*/  LOP3.LUT R0, R0, UR4, RZ, 0x3c, !PT ;  /* 0x0000000400007c12 */ /* 0x000fe4000f8e3cff */
[----:B-1----:R-:W-:-:S03]  /*38b0*/  UIMAD UR6, UR5, UR6, UR20 ;  /* 0x00000006050672a4 */ /* 0x002fc6000f8e0214 */
[----:B--2---:R-:W-:Y:S09]  /*38c0*/  BRA.U !UP0, `(.L_x_27) ;  /* 0xffffffe908147547 */ /* 0x004ff2000b83ffff */
.L_x_22:
[----:B------:R-:W-:Y:S05]  /*38d0*/  BRA.U !UP4, `(.L_x_28) ;  /* 0x000000010c1c7547 */ /* 0x000fea000b800000 */
[----:B------:R-:W1:Y:S01]  /*38e0*/  S2UR UR4, SR_CgaCtaId ;  /* 0x00000000000479c3 */ /* 0x000e620000008800 */
[----:B------:R-:W-:Y:S01]  /*38f0*/  ELECT P0, URZ, PT ;  /* 0x0000000000ff782f */ /* 0x000fe20003800000 */
[----:B------:R-:W-:Y:S01]  /*3900*/  HFMA2 R0, -RZ, RZ, 0, 5.9604644775390625e-08 ;  /* 0x00000001ff007431 */ /* 0x000fe200000001ff */
[----:B------:R-:W-:-:S05]  /*3910*/  UMOV UR5, 0x40 ;  /* 0x0000004000057882 */ /* 0x000fca0000000000 */
[----:B------:R-:W-:Y:S01]  /*3920*/  UVIRTCOUNT.DEALLOC.SMPOOL 0x80 ;  /* 0x000000800000784c */ /* 0x000fe20000000000 */
[----:B-1----:R-:W-:-:S09]  /*3930*/  ULEA UR4, UR4, UR5, 0x18 ;  /* 0x0000000504047291 */ /* 0x002fd2000f8ec0ff */
[----:B------:R1:W-:Y:S03]  /*3940*/  @P0 STS.U8 [UR4], R0 ;  /* 0x00000000ff000988 */ /* 0x0003e60008000004 */
.L_x_28:
[----:B------:R-:W-:Y:S06]  /*3950*/  BAR.SYNC.DEFER_BLOCKING 0x1, 0x80 ;  /* 0x0042000000007b1d */ /* 0x000fec0000010000 */
[----:B------:R-:W-:Y:S05]  /*3960*/  BRA.U !UP4, `(.L_x_29) ;  /* 0x000000010ca07547 */ /* 0x000fea000b800000 */
[----:B------:R-:W2:Y:S01]  /*3970*/  S2UR UR4, SR_CgaCtaId ;  /* 0x00000000000479c3 */ /* 0x000ea20000008800 */
[----:B------:R-:W-:Y:S01]  /*3980*/  NOP ;  /* 0x0000000000007918 */ /* 0x000fe20000000000 */
[----:B------:R-:W-:Y:S01]  /*3990*/  UMOV UR5, 0x50 ;  /* 0x0000005000057882 */ /* 0x000fe20000000000 */
[----:B------:R-:W-:Y:S01]  /*39a0*/  ULOP3.LUT UR9, UR19, 0xffff, URZ, 0xc0, !UPT ;  /* 0x0000ffff13097892 */ /* 0x000fe2000f8ec0ff */
[----:B------:R-:W-:-:S03]  /*39b0*/  UMOV UR6, 0xffff ;  /* 0x0000ffff00067882 */ /* 0x000fc60000000000 */
[----:B------:R-:W-:-:S04]  /*39c0*/  USHF.R.U32.HI UR9, URZ, 0x5, UR9 ;  /* 0x00000005ff097899 */ /* 0x000fc80008011609 */
[----:B------:R-:W-:Y:S02]  /*39d0*/  UIADD3 UR8, UPT, UPT, UR9, 0x10, URZ ;  /* 0x0000001009087890 */ /* 0x000fe4000fffe0ff */
[----:B------:R-:W-:Y:S02]  /*39e0*/  USHF.L.U32 UR6, UR6, UR9, URZ ;  /* 0x0000000906067299 */ /* 0x000fe400080006ff */
[----:B--2---:R-:W-:-:S03]  /*39f0*/  ULEA UR4, UR4, UR5, 0x18 ;  /* 0x0000000504047291 */ /* 0x004fc6000f8ec0ff */
[----:B------:R-:W-:Y:S02]  /*3a00*/  UMOV UR5, 0x1 ;  /* 0x0000000100057882 */ /* 0x000fe40000000000 */
[----:B------:R-:W-:-:S04]  /*3a10*/  USHF.L.U32 UR8, UR5, UR8, URZ ;  /* 0x0000000805087299 */ /* 0x000fc800080006ff */
[----:B-1----:R-:W1:Y:S01]  /*3a20*/  LDS R0, [UR4] ;  /* 0x00000004ff007984 */ /* 0x002e620008000800 */
[----:B------:R-:W-:-:S04]  /*3a30*/  ULOP3.LUT UR8, UR8, UR6, URZ, 0xfc, !UPT ;  /* 0x0000000608087292 */ /* 0x000fc8000f8efcff */
[----:B------:R-:W-:Y:S01]  /*3a40*/  ULOP3.LUT UR6, UR8, 0xffff, URZ, 0xc0, !UPT ;  /* 0x0000ffff08067892 */ /* 0x000fe2000f8ec0ff */
[----:B-1----:R-:W-:-:S13]  /*3a50*/  R2UR UR7, R0 ;  /* 0x00000000000772ca */ /* 0x002fda00000e0000 */
[----:B------:R-:W-:-:S04]  /*3a60*/  ULOP3.LUT UR5, UR8, 0xffff, UR7, 0x80, !UPT ;  /* 0x0000ffff08057892 */ /* 0x000fc8000f8e8007 */
[----:B------:R-:W-:-:S09]  /*3a70*/  UISETP.NE.AND UP0, UPT, UR5, UR6, UPT ;  /* 0x000000060500728c */ /* 0x000fd2000bf05270 */
[----:B------:R-:W-:Y:S05]  /*3a80*/  BRA.U UP0, `(.L_x_30) ;  /* 0x00000001004c7547 */ /* 0x000fea000b800000 */
[----:B------:R-:W-:Y:S02]  /*3a90*/  USHF.R.U32.HI UR5, URZ, 0x10, UR8 ;  /* 0x00000010ff057899 */ /* 0x000fe40008011608 */
[----:B------:R-:W-:-:S04]  /*3aa0*/  USHF.R.U32.HI UR6, URZ, 0x10, UR7 ;  /* 0x00000010ff067899 */ /* 0x000fc80008011607 */
[----:B------:R-:W-:-:S04]  /*3ab0*/  ULOP3.LUT UR6, UR6, UR5, URZ, 0xc0, !UPT ;  /* 0x0000000506067292 */ /* 0x000fc8000f8ec0ff */
[----:B------:R-:W-:-:S09]  /*3ac0*/  UISETP.NE.AND UP0, UPT, UR6, UR5, UPT ;  /* 0x000000050600728c */ /* 0x000fd2000bf05270 */
[----:B------:R-:W-:Y:S05]  /*3ad0*/  BRA.U UP0, `(.L_x_31) ;  /* 0x00000001002c7547 */ /* 0x000fea000b800000 */
[----:B------:R-:W1:Y:S01]  /*3ae0*/  S2R R2, SR_LANEID ;  /* 0x0000000000027919 */ /* 0x000e620000000000 */
[----:B------:R-:W-:Y:S01]  /*3af0*/  ULOP3.LUT UR8, URZ, UR8, URZ, 0x33, !UPT ;  /* 0x00000008ff087292 */ /* 0x000fe2000f8e33ff */
[----:B------:R-:W-:Y:S02]  /*3b00*/  VOTEU.ANY UR6, UPT, PT ;  /* 0x0000000000067886 */ /* 0x000fe400038e0100 */
[----:B------:R-:W-:-:S03]  /*3b10*/  UFLO.U32 UR6, UR6 ;  /* 0x00000006000672bd */ /* 0x000fc600080e0000 */
[----:B------:R-:W-:-:S04]  /*3b20*/  IMAD.U32 R0, RZ, RZ, UR8 ;  /* 0x00000008ff007e24 */ /* 0x000fc8000f8e00ff */
[----:B------:R-:W2:Y:S02]  /*3b30*/  REDUX UR5, R0 ;  /* 0x00000000000573c4 */ /* 0x000ea40000000000 */
[----:B------:R5:W-:Y:S01]  /*3b40*/  UTCATOMSWS.AND URZ, UR8 ;  /* 0x0000000800ff79e3 */ /* 0x000be20008000000 */
[----:B-1----:R-:W-:Y:S02]  /*3b50*/  ISETP.EQ.U32.AND P0, PT, R2, UR6, PT ;  /* 0x0000000602007c0c */ /* 0x002fe4000bf02070 */
[----:B--2---:R-:W-:-:S11]  /*3b60*/  MOV R2, UR5 ;  /* 0x0000000500027c02 */ /* 0x004fd60008000f00 */
[----:B------:R5:W-:Y:S01]  /*3b70*/  @P0 ATOMS.AND RZ, [UR4], R2 ;  /* 0x00000002ffff098c */ /* 0x000be2000a800004 */
[----:B------:R-:W-:Y:S05]  /*3b80*/  BRA `(.L_x_32) ;  /* 0x0000000000147947 */ /* 0x000fea0003800000 */
.L_x_31:
[----:B------:R-:W-:Y:S02]  /*3b90*/  MOV R2, 0x3bb0 ;  /* 0x00003bb000027802 */ /* 0x000fe40000000f00 */
[----:B---34-:R-:W-:Y:S05]  /*3ba0*/  CALL.REL.NOINC `($__internal_0_$__cuda_sm10x_tcgen05_guardrail_trap_col_being_dealloced_not_returned_by_alloc) ;  /* 0x0000000000d07944 */ /* 0x018fea0003c00000 */
[----:B------:R-:W-:Y:S05]  /*3bb0*/  BRA `(.L_x_32) ;  /* 0x0000000000087947 */ /* 0x000fea0003800000 */
.L_x_30:
[----:B------:R-:W-:Y:S02]  /*3bc0*/  MOV R2, 0x3be0 ;  /* 0x00003be000027802 */ /* 0x000fe40000000f00 */
[----:B---34-:R-:W-:Y:S05]  /*3bd0*/  CALL.REL.NOINC `($__internal_2_$__cuda_sm10x_tcgen05_guardrail_trap_unallocated_columns_being_dealloced) ;  /* 0x0000000000dc7944 */ /* 0x018fea0003c00000 */
.L_x_32:
[----:B------:R-:W-:Y:S01]  /*3be0*/  NOP ;  /* 0x0000000000007918 */ /* 0x000fe20000000000 */
.L_x_29:
[----:B------:R-:W-:-:S04]  /*3bf0*/  DEPBAR.LE SB0, 0x0 ;  /* 0x000080000000791a */ /* 0x000fc80000000000 */
[----:B------:R-:W-:-:S04]  /*3c00*/  DEPBAR.LE SB0, 0x0 ;  /* 0x000080000000791a */ /* 0x000fc80000000000 */
[----:B-----5:R-:W-:Y:S05]  /*3c10*/  EXIT ;  /* 0x000000000000794d */ /* 0x020fea0003800000 */
.L_x_5:
[----:B------:R-:W-:Y:S02]  /*3c20*/  MOV R4, UR17 ;  /* 0x0000001100047c02 */ /* 0x000fe40008000f00 */
[----:B------:R-:W-:Y:S02]  /*3c30*/  MOV R5, UR17 ;  /* 0x0000001100057c02 */ /* 0x000fe40008000f00 */
[----:B------:R-:W-:-:S07]  /*3c40*/  MOV R0, UR25 ;  /* 0x0000001900007c02 */ /* 0x000fce0008000f00 */
.L_x_33:
[----:B-1----:R1:W2:Y:S02]  /*3c50*/  SYNCS.PHASECHK.TRANS64.TRYWAIT P0, [R0+URZ+0x20], R5 ;  /* 0x00002005000075a7 */ /* 0x0022a400080011ff */
[----:B--2---:R-:W-:Y:S05]  /*3c60*/  @!P0 NANOSLEEP.SYNCS 0x989680 ;  /* 0x009896800000895d */ /* 0x004fea0003900000 */
[----:B------:R-:W2:Y:S02]  /*3c70*/  @!P0 SYNCS.PHASECHK.TRANS64 P0, [R0+URZ+0x20], R5 ;  /* 0x00002005000085a7 */ /* 0x000ea400080010ff */
[----:B--2---:R-:W-:Y:S05]  /*3c80*/  @!P0 BRA `(.L_x_33) ;  /* 0xfffffffc00f08947 */ /* 0x004fea000383ffff */
[----:B------:R-:W-:Y:S05]  /*3c90*/  BRA `(.L_x_4) ;  /* 0xffffffcc002c7947 */ /* 0x000fea000383ffff */
.L_x_8:
[----:B------:R-:W-:Y:S02]  /*3ca0*/  MOV R4, UR6 ;  /* 0x0000000600047c02 */ /* 0x000fe40008000f00 */
[----:B------:R-:W-:Y:S02]  /*3cb0*/  MOV R5, UR6 ;  /* 0x0000000600057c02 */ /* 0x000fe40008000f00 */
[----:B------:R-:W-:-:S07]  /*3cc0*/  MOV R0, UR4 ;  /* 0x0000000400007c02 */ /* 0x000fce0008000f00 */
.L_x_34:
[----:B-1----:R1:W2:Y:S02]  /*3cd0*/  SYNCS.PHASECHK.TRANS64.TRYWAIT P0, [R0+URZ+0x20], R5 ;  /* 0x00002005000075a7 */ /* 0x0022a400080011ff */
[----:B--2---:R-:W-:Y:S05]  /*3ce0*/  @!P0 NANOSLEEP.SYNCS 0x989680 ;  /* 0x009896800000895d */ /* 0x004fea0003900000 */
[----:B------:R-:W2:Y:S02]  /*3cf0*/  @!P0 SYNCS.PHASECHK.TRANS64 P0, [R0+URZ+0x20], R5 ;  /* 0x00002005000085a7 */ /* 0x000ea400080010ff */
[----:B--2---:R-:W-:Y:S05]  /*3d00*/  @!P0 BRA `(.L_x_34) ;  /* 0xfffffffc00f08947 */ /* 0x004fea000383ffff */
[----:B------:R-:W-:Y:S05]  /*3d10*/  BRA `(.L_x_35) ;  /* 0xffffffd000247947 */ /* 0x000fea000383ffff */
.L_x_11:
[----:B------:R-:W-:Y:S02]  /*3d20*/  MOV R0, UR18 ;  /* 0x0000001200007c02 */ /* 0x000fe40008000f00 */
[-C--:B------:R-:W-:Y:S02]  /*3d30*/  MOV R8, R3.reuse ;  /* 0x0000000300087202 */ /* 0x080fe40000000f00 */
[----:B------:R-:W-:-:S07]  /*3d40*/  MOV R9, R3 ;  /* 0x0000000300097202 */ /* 0x000fce0000000f00 */
.L_x_36:
[----:B-1----:R1:W2:Y:S02]  /*3d50*/  SYNCS.PHASECHK.TRANS64.TRYWAIT P0, [R0+URZ+0x50], R9 ;  /* 0x00005009000075a7 */ /* 0x0022a400080011ff */
[----:B--2---:R-:W-:Y:S05]  /*3d60*/  @!P0 NANOSLEEP.SYNCS 0x989680 ;  /* 0x009896800000895d */ /* 0x004fea0003900000 */
[----:B------:R-:W2:Y:S02]  /*3d70*/  @!P0 SYNCS.PHASECHK.TRANS64 P0, [R0+URZ+0x50], R9 ;  /* 0x00005009000085a7 */ /* 0x000ea400080010ff */
[----:B--2---:R-:W-:Y:S05]  /*3d80*/  @!P0 BRA `(.L_x_36) ;  /* 0xfffffffc00f08947 */ /* 0x004fea000383ffff */
[----:B------:R-:W-:Y:S05]  /*3d90*/  BRA `(.L_x_37) ;  /* 0xffffffd400647947 */ /* 0x000fea000383ffff */
.L_x_13:
[----:B------:R-:W-:Y:S02]  /*3da0*/  MOV R8, UR27 ;  /* 0x0000001b00087c02 */ /* 0x000fe40008000f00 */
[----:B------:R-:W-:Y:S02]  /*3db0*/  MOV R9, UR27 ;  /* 0x0000001b00097c02 */ /* 0x000fe40008000f00 */
[----:B------:R-:W-:Y:S07]  /*3dc0*/  MOV R0, UR17 ;  /* 0x0000001100007c02 */ /* 0x000fee0008000f00 */
.L_x_38:
[----:B-1----:R1:W2:Y:S02]  /*3dd0*/  SYNCS.PHASECHK.TRANS64.TRYWAIT P1, [R0+URZ], R9 ;  /* 0x00000009000075a7 */ /* 0x0022a400080211ff */
[----:B--2---:R-:W-:Y:S05]  /*3de0*/  @!P1 NANOSLEEP.SYNCS 0x989680 ;  /* 0x009896800000995d */ /* 0x004fea0003900000 */
[----:B------:R-:W2:Y:S02]  /*3df0*/  @!P1 SYNCS.PHASECHK.TRANS64 P1, [R0+URZ], R9 ;  /* 0x00000009000095a7 */ /* 0x000ea400080210ff */
[----:B--2---:R-:W-:Y:S05]  /*3e00*/  @!P1 BRA `(.L_x_38) ;  /* 0xfffffffc00f09947 */ /* 0x004fea000383ffff */
[----:B------:R-:W-:Y:S05]  /*3e10*/  BRA `(.L_x_12) ;  /* 0xffffffd400cc7947 */ /* 0x000fea000383ffff */
.L_x_16:
[----:B------:R-:W-:-:S07]  /*3e20*/  MOV R5, R4 ;  /* 0x0000000400057202 */ /* 0x000fce0000000f00 */
.L_x_39:
[----:B-1----:R1:W2:Y:S02]  /*3e30*/  SYNCS.PHASECHK.TRANS64.TRYWAIT P0, [R0+URZ+0x50], R5 ;  /* 0x00005005000075a7 */ /* 0x0022a400080011ff */
[----:B--2---:R-:W-:Y:S05]  /*3e40*/  @!P0 NANOSLEEP.SYNCS 0x989680 ;  /* 0x009896800000895d */ /* 0x004fea0003900000 */
[----:B------:R-:W2:Y:S02]  /*3e50*/  @!P0 SYNCS.PHASECHK.TRANS64 P0, [R0+URZ+0x50], R5 ;  /* 0x00005005000085a7 */ /* 0x000ea400080010ff */
[----:B--2---:R-:W-:Y:S05]  /*3e60*/  @!P0 BRA `(.L_x_39) ;  /* 0xfffffffc00f08947 */ /* 0x004fea000383ffff */
[----:B------:R-:W-:Y:S05]  /*3e70*/  BRA `(.L_x_9) ;  /* 0xffffffd800747947 */ /* 0x000fea000383ffff */
.L_x_23:
[----:B------:R-:W-:Y:S02]  /*3e80*/  MOV R2, UR10 ;  /* 0x0000000a00027c02 */ /* 0x000fe40008000f00 */
[----:B------:R-:W-:-:S07]  /*3e90*/  MOV R5, R4 ;  /* 0x0000000400057202 */ /* 0x000fce0000000f00 */
.L_x_40:
[----:B-1----:R1:W2:Y:S02]  /*3ea0*/  SYNCS.PHASECHK.TRANS64.TRYWAIT P0, [R2+URZ+0x40], R5 ;  /* 0x00004005020075a7 */ /* 0x0022a400080011ff */
[----:B--2---:R-:W-:Y:S05]  /*3eb0*/  @!P0 NANOSLEEP.SYNCS 0x989680 ;  /* 0x009896800000895d */ /* 0x004fea0003900000 */
[----:B------:R-:W2:Y:S02]  /*3ec0*/  @!P0 SYNCS.PHASECHK.TRANS64 P0, [R2+URZ+0x40], R5 ;  /* 0x00004005020085a7 */ /* 0x000ea400080010ff */
[----:B--2---:R-:W-:Y:S05]  /*3ed0*/  @!P0 BRA `(.L_x_40) ;  /* 0xfffffffc00f08947 */ /* 0x004fea000383ffff */
[----:B------:R-:W-:Y:S05]  /*3ee0*/  BRA `(.L_x_41) ;  /* 0xffffffe000ac7947 */ /* 0x000fea000383ffff */
        .weak           $__internal_0_$__cuda_sm10x_tcgen05_guardrail_trap_col_being_dealloced_not_returned_by_alloc
        .type           $__internal_0_$__cuda_sm10x_tcgen05_guardrail_trap_col_being_dealloced_not_returned_by_alloc,@function
        .size           $__internal_0_$__cuda_sm10x_tcgen05_guardrail_trap_col_being_dealloced_not_returned_by_alloc,($__internal_1_$__cuda_sm10x_tcgen05_guardrail_trap_phase_invalid_during_alloc - $__internal_0_$__cuda_sm10x_tcgen05_guardrail_trap_col_being_dealloced_not_returned_by_alloc)
$__internal_0_$__cuda_sm10x_tcgen05_guardrail_trap_col_being_dealloced_not_returned_by_alloc:
[----:B------:R-:W-:Y:S05]  /*3ef0*/  BPT.TRAP 0x1 ;  /* 0x000000040000795c */ /* 0x000fea0000300000 */
[----:B------:R-:W-:-:S04]  /*3f00*/  HFMA2 R3, -RZ, RZ, 0, 0 ;  /* 0x00000000ff037431 */ /* 0x000fc800000001ff */
[----:B------:R-:W-:Y:S05]  /*3f10*/  RET.REL.NODEC R2 `(kernel_cutlass_kernel_cudnngemm_swigludense_blockscaled_gemm_persistent_swiglu_interleaved_quantSm100BlockScaledPersistentDenseGemmKernel_object_at__TiledMMA_ThrLayoutVMNK11110000_Permuta_0) ;  /* 0xffffffc002387950 */ /* 0x000fea0003c3ffff */
        .weak           $__internal_1_$__cuda_sm10x_tcgen05_guardrail_trap_phase_invalid_during_alloc
        .type           $__internal_1_$__cuda_sm10x_tcgen05_guardrail_trap_phase_invalid_during_alloc,@function
        .size           $__internal_1_$__cuda_sm10x_tcgen05_guardrail_trap_phase_invalid_during_alloc,($__internal_2_$__cuda_sm10x_tcgen05_guardrail_trap_unallocated_columns_being_dealloced - $__internal_1_$__cuda_sm10x_tcgen05_guardrail_trap_phase_invalid_during_alloc)
$__internal_1_$__cuda_sm10x_tcgen05_guardrail_trap_phase_invalid_during_alloc:
[----:B------:R-:W-:Y:S05]  /*3f20*/  BPT.TRAP 0x1 ;  /* 0x000000040000795c */ /* 0x000fea0000300000 */
[----:B------:R-:W-:-:S04]  /*3f30*/  MOV R5, 0x0 ;  /* 0x0000000000057802 */ /* 0x000fc80000000f00 */
[----:B------:R-:W-:Y:S05]  /*3f40*/  RET.REL.NODEC R4 `(kernel_cutlass_kernel_cudnngemm_swigludense_blockscaled_gemm_persistent_swiglu_interleaved_quantSm100BlockScaledPersistentDenseGemmKernel_object_at__TiledMMA_ThrLayoutVMNK11110000_Permuta_0) ;  /* 0xffffffc0042c7950 */ /* 0x000fea0003c3ffff */
        .weak           $__internal_2_$__cuda_sm10x_tcgen05_guardrail_trap_unallocated_columns_being_dealloced
        .type           $__internal_2_$__cuda_sm10x_tcgen05_guardrail_trap_unallocated_columns_being_dealloced,@function
        .size           $__internal_2_$__cuda_sm10x_tcgen05_guardrail_trap_unallocated_columns_being_dealloced,(.L_x_45 - $__internal_2_$__cuda_sm10x_tcgen05_guardrail_trap_unallocated_columns_being_dealloced)
$__internal_2_$__cuda_sm10x_tcgen05_guardrail_trap_unallocated_columns_being_dealloced:
[----:B------:R-:W-:Y:S05]  /*3f50*/  BPT.TRAP 0x1 ;  /* 0x000000040000795c */ /* 0x000fea0000300000 */
[----:B------:R-:W-:-:S04]  /*3f60*/  HFMA2 R3, -RZ, RZ, 0, 0 ;  /* 0x00000000ff037431 */ /* 0x000fc800000001ff */
[----:B------:R-:W-:Y:S05]  /*3f70*/  RET.REL.NODEC R2 `(kernel_cutlass_kernel_cudnngemm_swigludense_blockscaled_gemm_persistent_swiglu_interleaved_quantSm100BlockScaledPersistentDenseGemmKernel_object_at__TiledMMA_ThrLayoutVMNK11110000_Permuta_0) ;  /* 0xffffffc002207950 */ /* 0x000fea0003c3ffff */
.L_x_42:
[----:B------:R-:W-:-:S00]  /*3f80*/  BRA `(.L_x_42) ;  /* 0xfffffffc00fc7947 */ /* 0x000fc0000383ffff */
[----:B------:R-:W-:-:S00]  /*3f90*/  NOP ;  /* 0x0000000000007918 */ /* 0x000fc00000000000 */
        /* <DEDUP_REMOVED lines=14> */
.L_x_45:


//--------------------- .nv.shared.kernel_cutlass_kernel_cudnngemm_swigludense_blockscaled_gemm_persistent_swiglu_interleaved_quantSm100BlockScaledPersistentDenseGemmKernel_object_at__TiledMMA_ThrLayoutVMNK11110000_Permuta_0 --------------------------
	.section	.nv.shared.kernel_cutlass_kernel_cudnngemm_swigludense_blockscaled_gemm_persistent_swiglu_interleaved_quantSm100BlockScaledPersistentDenseGemmKernel_object_at__TiledMMA_ThrLayoutVMNK11110000_Permuta_0,"aw",@nobits
	.sectionflags	@""
	.align	1024
	.zero		1024


//--------------------- .nv.shared.reserved.0     --------------------------
	.section	.nv.shared.reserved.0,"aw",@nobits
	.align	8
	.weak		__nv_reservedSMEM_offset_0_alias
	.size		__nv_reservedSMEM_offset_0_alias, 0, 64
	.other		__nv_reservedSMEM_offset_0_alias,@"STO_CUDA_RESERVED_SHARED STV_DEFAULT"
__nv_reservedSMEM_offset_0_alias:
	.zero		0
.nv.shared.reserved.0:
	.zero		64
	.weak		__nv_reservedSMEM_allocation_phase
	.type		__nv_reservedSMEM_allocation_phase,@object
	.size		__nv_reservedSMEM_allocation_phase,(.L_0 - __nv_reservedSMEM_allocation_phase)
__nv_reservedSMEM_allocation_phase:
	.zero		1
.L_0:
	.zero		7
	.weak		__nv_reservedSMEM_devtool_atexit_pc
	.type		__nv_reservedSMEM_devtool_atexit_pc,@object
	.size		__nv_reservedSMEM_devtool_atexit_pc,(__nv_reservedSMEM_allocation_mask - __nv_reservedSMEM_devtool_atexit_pc)
__nv_reservedSMEM_devtool_atexit_pc:
	.zero		8
	.weak		__nv_reservedSMEM_allocation_mask
	.type		__nv_reservedSMEM_allocation_mask,@object
	.size		__nv_reservedSMEM_allocation_mask,(.L_2 - __nv_reservedSMEM_allocation_mask)
__nv_reservedSMEM_allocation_mask:
	.zero		4
.L_2:


//--------------------- .nv.constant0.kernel_cutlass_kernel_cudnngemm_swigludense_blockscaled_gemm_persistent_swiglu_interleaved_quantSm100BlockScaledPersistentDenseGemmKernel_object_at__TiledMMA_ThrLayoutVMNK11110000_Permuta_0 --------------------------
	.section	.nv.constant0.kernel_cutlass_kernel_cudnngemm_swigludense_blockscaled_gemm_persistent_swiglu_interleaved_quantSm100BlockScaledPersistentDenseGemmKernel_object_at__TiledMMA_ThrLayoutVMNK11110000_Permuta_0,"a",@progbits
	.sectionflags	@""
	.align	4
.nv.constant0.kernel_cutlass_kernel_cudnngemm_swigludense_blockscaled_gemm_persistent_swiglu_interleaved_quantSm100BlockScaledPersistentDenseGemmKernel_object_at__TiledMMA_ThrLayoutVMNK11110000_Permuta_0:
	.zero		1768


//--------------------- SYMBOLS --------------------------

	.type		.nv.reservedSmem.offset0,@object
	.size		.nv.reservedSmem.offset0,0x4
	.type		.nv.reservedSmem.cap,@object
	.size		.nv.reservedSmem.cap,0x4
